	.target	sm_90a

	.elftype	@"ET_EXEC"


//--------------------- .note.nv.tkinfo           --------------------------
	.section	.note.nv.tkinfo,"",@"SHT_NOTE"
	.sectionflags	@"SHF_NOTE_NV_TKINFO"
	.tkinfo
        /*0018*/ 	.word	0x00000002
        /*0030*/ 	.string	""
        /*0030*/ 	.string	"ptxas"
        /*0030*/ 	.string	"Cuda compilation tools, release 13.0, V13.0.88"
        /*0030*/ 	.string	"Build cuda_13.0.r13.0/compiler.36424714_0"
        /*0030*/ 	.string	"-arch sm_90a -m 64 "



//--------------------- .note.nv.cuinfo           --------------------------
	.section	.note.nv.cuinfo,"",@"SHT_NOTE"
	.sectionflags	@"SHF_NOTE_NV_CUINFO"
        /*0018*/ 	.short	0x0002
        /*001a*/ 	.short	0x005a
        /*001c*/ 	.short	0x0082
	.zero		2


//--------------------- .nv.info                  --------------------------
	.section	.nv.info,"",@"SHT_CUDA_INFO"
	.align	4


	//----- nvinfo : EIATTR_REGCOUNT
	.align		4
        /*0000*/ 	.byte	0x04, 0x2f
        /*0002*/ 	.short	(.L_15 - .L_14)
	.align		4
.L_14:
        /*0004*/ 	.word	index@(_ZN7cutlass13device_kernelINS_4gemm6kernel13GemmUniversalIN4cute5tupleIJiiiiEEENS1_10collective13CollectiveMmaINS1_34MainloopSm90TmaGmmaWarpSpecializedILi7ENS5_IJNS4_1CILi8EEENSA_ILi1EEESC_EEENS1_35KernelTmaWarpSpecializedCooperativeEEENS5_IJNSA_ILi128EEESG_NSA_ILi64EEEEEENS_6half_tENS5_IJSC_llEEESJ_SK_NS4_8TiledMMAINS4_8MMA_AtomIJNS4_4SM904GMMA26MMA_64x128x16_F32F16F16_SSILNSO_5MajorE1ELSQ_1ELNSO_7ScaleInE1ELSR_1EEEEEENS4_6LayoutINS5_IJNSA_ILi2EEESC_SC_EEENS5_IJSC_NSA_ILi0EEESX_EEEEENS5_IJNS4_10UnderscoreES10_S10_EEEEENS4_13SM90_TMA_LOADENS4_14ComposedLayoutINS4_7SwizzleILi3ELi4ELi3EEENS4_18smem_ptr_flag_bitsILi16EEENSU_INS5_IJSH_SB_EEENS5_IJSC_SH_EEEEEEEvNS4_8identityENS4_23SM90_TMA_LOAD_MULTICASTES1C_vS1D_EENS_8epilogue10collective6detail29Sm90TmaWarpSpecializedAdapterINS1H_15DefaultEpilogueISJ_NS5_IJlSC_lEEES1L_NS1G_6thread17LinearCombinationISJ_Li1EffLNS1M_9ScaleType4KindE0ELNS_15FloatRoundStyleE2ESJ_EENS1_15EpilogueDefaultEEEEEvvEEEEvNT_6ParamsE)
        /*0008*/ 	.word	0x000000a8


	//----- nvinfo : EIATTR_FRAME_SIZE
	.align		4
.L_15:
        /*000c*/ 	.byte	0x04, 0x11
        /*000e*/ 	.short	(.L_17 - .L_16)
	.align		4
.L_16:
        /*0010*/ 	.word	index@(_ZN7cutlass13device_kernelINS_4gemm6kernel13GemmUniversalIN4cute5tupleIJiiiiEEENS1_10collective13CollectiveMmaINS1_34MainloopSm90TmaGmmaWarpSpecializedILi7ENS5_IJNS4_1CILi8EEENSA_ILi1EEESC_EEENS1_35KernelTmaWarpSpecializedCooperativeEEENS5_IJNSA_ILi128EEESG_NSA_ILi64EEEEEENS_6half_tENS5_IJSC_llEEESJ_SK_NS4_8TiledMMAINS4_8MMA_AtomIJNS4_4SM904GMMA26MMA_64x128x16_F32F16F16_SSILNSO_5MajorE1ELSQ_1ELNSO_7ScaleInE1ELSR_1EEEEEENS4_6LayoutINS5_IJNSA_ILi2EEESC_SC_EEENS5_IJSC_NSA_ILi0EEESX_EEEEENS5_IJNS4_10UnderscoreES10_S10_EEEEENS4_13SM90_TMA_LOADENS4_14ComposedLayoutINS4_7SwizzleILi3ELi4ELi3EEENS4_18smem_ptr_flag_bitsILi16EEENSU_INS5_IJSH_SB_EEENS5_IJSC_SH_EEEEEEEvNS4_8identityENS4_23SM90_TMA_LOAD_MULTICASTES1C_vS1D_EENS_8epilogue10collective6detail29Sm90TmaWarpSpecializedAdapterINS1H_15DefaultEpilogueISJ_NS5_IJlSC_lEEES1L_NS1G_6thread17LinearCombinationISJ_Li1EffLNS1M_9ScaleType4KindE0ELNS_15FloatRoundStyleE2ESJ_EENS1_15EpilogueDefaultEEEEEvvEEEEvNT_6ParamsE)
        /*0014*/ 	.word	0x00000000


	//----- nvinfo : EIATTR_MIN_STACK_SIZE
	.align		4
.L_17:
        /*0018*/ 	.byte	0x04, 0x12
        /*001a*/ 	.short	(.L_19 - .L_18)
	.align		4
.L_18:
        /*001c*/ 	.word	index@(_ZN7cutlass13device_kernelINS_4gemm6kernel13GemmUniversalIN4cute5tupleIJiiiiEEENS1_10collective13CollectiveMmaINS1_34MainloopSm90TmaGmmaWarpSpecializedILi7ENS5_IJNS4_1CILi8EEENSA_ILi1EEESC_EEENS1_35KernelTmaWarpSpecializedCooperativeEEENS5_IJNSA_ILi128EEESG_NSA_ILi64EEEEEENS_6half_tENS5_IJSC_llEEESJ_SK_NS4_8TiledMMAINS4_8MMA_AtomIJNS4_4SM904GMMA26MMA_64x128x16_F32F16F16_SSILNSO_5MajorE1ELSQ_1ELNSO_7ScaleInE1ELSR_1EEEEEENS4_6LayoutINS5_IJNSA_ILi2EEESC_SC_EEENS5_IJSC_NSA_ILi0EEESX_EEEEENS5_IJNS4_10UnderscoreES10_S10_EEEEENS4_13SM90_TMA_LOADENS4_14ComposedLayoutINS4_7SwizzleILi3ELi4ELi3EEENS4_18smem_ptr_flag_bitsILi16EEENSU_INS5_IJSH_SB_EEENS5_IJSC_SH_EEEEEEEvNS4_8identityENS4_23SM90_TMA_LOAD_MULTICASTES1C_vS1D_EENS_8epilogue10collective6detail29Sm90TmaWarpSpecializedAdapterINS1H_15DefaultEpilogueISJ_NS5_IJlSC_lEEES1L_NS1G_6thread17LinearCombinationISJ_Li1EffLNS1M_9ScaleType4KindE0ELNS_15FloatRoundStyleE2ESJ_EENS1_15EpilogueDefaultEEEEEvvEEEEvNT_6ParamsE)
        /*0020*/ 	.word	0x00000000
.L_19:


//--------------------- .nv.compat                --------------------------
	.section	.nv.compat,"",@"SHT_CUDA_COMPAT_INFO"
	.align	4
        /*0000*/ 	.byte	0x02, 0x09, 0x01, 0x00, 0x02, 0x02, 0x04, 0x00, 0x02, 0x05, 0x05, 0x00, 0x03, 0x07, 0x01, 0x01
        /*0010*/ 	.byte	0x02, 0x03, 0x01, 0x00, 0x02, 0x06, 0x01, 0x00, 0x04, 0x0b, 0x08, 0x00, 0x00, 0x00, 0x00, 0x00
        /*0020*/ 	.byte	0x00, 0x00, 0x00, 0x00


//--------------------- .nv.info._ZN7cutlass13device_kernelINS_4gemm6kernel13GemmUniversalIN4cute5tupleIJiiiiEEENS1_10collective13CollectiveMmaINS1_34MainloopSm90TmaGmmaWarpSpecializedILi7ENS5_IJNS4_1CILi8EEENSA_ILi1EEESC_EEENS1_35KernelTmaWarpSpecializedCooperativeEEENS5_IJNSA_ILi128EEESG_NSA_ILi64EEEEEENS_6half_tENS5_IJSC_llEEESJ_SK_NS4_8TiledMMAINS4_8MMA_AtomIJNS4_4SM904GMMA26MMA_64x128x16_F32F16F16_SSILNSO_5MajorE1ELSQ_1ELNSO_7ScaleInE1ELSR_1EEEEEENS4_6LayoutINS5_IJNSA_ILi2EEESC_SC_EEENS5_IJSC_NSA_ILi0EEESX_EEEEENS5_IJNS4_10UnderscoreES10_S10_EEEEENS4_13SM90_TMA_LOADENS4_14ComposedLayoutINS4_7SwizzleILi3ELi4ELi3EEENS4_18smem_ptr_flag_bitsILi16EEENSU_INS5_IJSH_SB_EEENS5_IJSC_SH_EEEEEEEvNS4_8identityENS4_23SM90_TMA_LOAD_MULTICASTES1C_vS1D_EENS_8epilogue10collective6detail29Sm90TmaWarpSpecializedAdapterINS1H_15DefaultEpilogueISJ_NS5_IJlSC_lEEES1L_NS1G_6thread17LinearCombinationISJ_Li1EffLNS1M_9ScaleType4KindE0ELNS_15FloatRoundStyleE2ESJ_EENS1_15EpilogueDefaultEEEEEvvEEEEvNT_6ParamsE --------------------------
	.section	.nv.info._ZN7cutlass13device_kernelINS_4gemm6kernel13GemmUniversalIN4cute5tupleIJiiiiEEENS1_10collective13CollectiveMmaINS1_34MainloopSm90TmaGmmaWarpSpecializedILi7ENS5_IJNS4_1CILi8EEENSA_ILi1EEESC_EEENS1_35KernelTmaWarpSpecializedCooperativeEEENS5_IJNSA_ILi128EEESG_NSA_ILi64EEEEEENS_6half_tENS5_IJSC_llEEESJ_SK_NS4_8TiledMMAINS4_8MMA_AtomIJNS4_4SM904GMMA26MMA_64x128x16_F32F16F16_SSILNSO_5MajorE1ELSQ_1ELNSO_7ScaleInE1ELSR_1EEEEEENS4_6LayoutINS5_IJNSA_ILi2EEESC_SC_EEENS5_IJSC_NSA_ILi0EEESX_EEEEENS5_IJNS4_10UnderscoreES10_S10_EEEEENS4_13SM90_TMA_LOADENS4_14ComposedLayoutINS4_7SwizzleILi3ELi4ELi3EEENS4_18smem_ptr_flag_bitsILi16EEENSU_INS5_IJSH_SB_EEENS5_IJSC_SH_EEEEEEEvNS4_8identityENS4_23SM90_TMA_LOAD_MULTICASTES1C_vS1D_EENS_8epilogue10collective6detail29Sm90TmaWarpSpecializedAdapterINS1H_15DefaultEpilogueISJ_NS5_IJlSC_lEEES1L_NS1G_6thread17LinearCombinationISJ_Li1EffLNS1M_9ScaleType4KindE0ELNS_15FloatRoundStyleE2ESJ_EENS1_15EpilogueDefaultEEEEEvvEEEEvNT_6ParamsE,"",@"SHT_CUDA_INFO"
	.sectionflags	@""
	.align	4


	//----- nvinfo : EIATTR_CUDA_API_VERSION
	.align		4
        /*0000*/ 	.byte	0x04, 0x37
        /*0002*/ 	.short	(.L_21 - .L_20)
.L_20:
        /*0004*/ 	.word	0x00000082


	//----- nvinfo : EIATTR_KPARAM_INFO
	.align		4
.L_21:
        /*0008*/ 	.byte	0x04, 0x17
        /*000a*/ 	.short	(.L_23 - .L_22)
.L_22:
        /*000c*/ 	.word	0x00000000
        /*0010*/ 	.short	0x0000
        /*0012*/ 	.short	0x0070
        /*0014*/ 	.byte	0x00, 0xf0, 0x01, 0x10


	//----- nvinfo : EIATTR_SPARSE_MMA_MASK
	.align		4
.L_23:
        /*0018*/ 	.byte	0x03, 0x50
        /*001a*/ 	.short	0x0000


	//----- nvinfo : EIATTR_MAXREG_COUNT
	.align		4
        /*001c*/ 	.byte	0x03, 0x1b
        /*001e*/ 	.short	0x00a8


	//----- nvinfo : EIATTR_NUM_BARRIERS
	.align		4
        /*0020*/ 	.byte	0x02, 0x4c
        /*0022*/ 	.byte	0x01
	.zero		1


	//----- nvinfo : EIATTR_EXTERNS
	.align		4
        /*0024*/ 	.byte	0x04, 0x0f
        /*0026*/ 	.short	(.L_25 - .L_24)


	//   ....[0]....
	.align		4
.L_24:
        /*0028*/ 	.word	index@(__assertfail)


	//----- nvinfo : EIATTR_MERCURY_ISA_VERSION
	.align		4
.L_25:
        /*002c*/ 	.byte	0x03, 0x5f
        /*002e*/ 	.short	0x0101


	//----- nvinfo : EIATTR_INT_WARP_WIDE_INSTR_OFFSETS
	.align		4
        /*0030*/ 	.byte	0x04, 0x31
        /*0032*/ 	.short	(.L_27 - .L_26)


	//   ....[0]....
.L_26:
        /*0034*/ 	.word	0x00000530


	//   ....[1]....
        /*0038*/ 	.word	0x00000550


	//   ....[2]....
        /*003c*/ 	.word	0x00000700


	//----- nvinfo : EIATTR_COOP_GROUP_MASK_REGIDS
	.align		4
.L_27:
        /*0040*/ 	.byte	0x04, 0x29
        /*0042*/ 	.short	(.L_29 - .L_28)


	//   ....[0]....
.L_28:
        /*0044*/ 	.word	0xffffffff


	//   ....[1]....
        /*0048*/ 	.word	0xffffffff


	//   ....[2]....
        /*004c*/ 	.word	0xffffffff


	//   ....[3]....
        /*0050*/ 	.word	0xffffffff


	//   ....[4]....
        /*0054*/ 	.word	0xffffffff


	//   ....[5]....
        /*0058*/ 	.word	0xffffffff


	//----- nvinfo : EIATTR_COOP_GROUP_INSTR_OFFSETS
	.align		4
.L_29:
        /*005c*/ 	.byte	0x04, 0x28
        /*005e*/ 	.short	(.L_31 - .L_30)


	//   ....[0]....
.L_30:
        /*0060*/ 	.word	0x00000060


	//   ....[1]....
        /*0064*/ 	.word	0x00000070


	//   ....[2]....
        /*0068*/ 	.word	0x00000130


	//   ....[3]....
        /*006c*/ 	.word	0x00000360


	//   ....[4]....
        /*0070*/ 	.word	0x00000860


	//   ....[5]....
        /*0074*/ 	.word	0x000014e0


	//----- nvinfo : EIATTR_REG_RECONFIG
	.align		4
.L_31:
        /*0078*/ 	.byte	0x01, 0x54
	.zero		2


	//----- nvinfo : EIATTR_SYSCALL_OFFSETS
	.align		4
        /*007c*/ 	.byte	0x04, 0x46
        /*007e*/ 	.short	(.L_33 - .L_32)


	//   ....[0]....
.L_32:
        /*0080*/ 	.word	0x000016c0


	//----- nvinfo : EIATTR_MBARRIER_INSTR_OFFSETS
	.align		4
.L_33:
        /*0084*/ 	.byte	0x04, 0x39
        /*0086*/ 	.short	(.L_35 - .L_34)


	//   ....[0]....
.L_34:
        /*0088*/ 	.word	0x00000260
        /*008c*/ 	.word	0x000000ff
        /*0090*/ 	.word	0x00000000
        /*0094*/ 	.short	0x0100
        /*0096*/ 	.byte	0x08
	.zero		1


	//   ....[1]....
        /*0098*/ 	.word	0x00000270
        /*009c*/ 	.word	0x000000ff
        /*00a0*/ 	.word	0x00000038
        /*00a4*/ 	.short	0x0100
        /*00a6*/ 	.byte	0x08
	.zero		1


	//   ....[2]....
        /*00a8*/ 	.word	0x00000280
        /*00ac*/ 	.word	0x000000ff
        /*00b0*/ 	.word	0x00000008
        /*00b4*/ 	.short	0x0100
        /*00b6*/ 	.byte	0x08
	.zero		1


	//   ....[3]....
        /*00b8*/ 	.word	0x00000290
        /*00bc*/ 	.word	0x000000ff
        /*00c0*/ 	.word	0x00000040
        /*00c4*/ 	.short	0x0100
        /*00c6*/ 	.byte	0x08
	.zero		1


	//   ....[4]....
        /*00c8*/ 	.word	0x000002a0
        /*00cc*/ 	.word	0x000000ff
        /*00d0*/ 	.word	0x00000010
        /*00d4*/ 	.short	0x0100
        /*00d6*/ 	.byte	0x08
	.zero		1


	//   ....[5]....
        /*00d8*/ 	.word	0x000002b0
        /*00dc*/ 	.word	0x000000ff
        /*00e0*/ 	.word	0x00000048
        /*00e4*/ 	.short	0x0100
        /*00e6*/ 	.byte	0x08
	.zero		1


	//   ....[6]....
        /*00e8*/ 	.word	0x000002c0
        /*00ec*/ 	.word	0x000000ff
        /*00f0*/ 	.word	0x00000018
        /*00f4*/ 	.short	0x0100
        /*00f6*/ 	.byte	0x08
	.zero		1


	//   ....[7]....
        /*00f8*/ 	.word	0x000002d0
        /*00fc*/ 	.word	0x000000ff
        /*0100*/ 	.word	0x00000050
        /*0104*/ 	.short	0x0100
        /*0106*/ 	.byte	0x08
	.zero		1


	//   ....[8]....
        /*0108*/ 	.word	0x000002e0
        /*010c*/ 	.word	0x000000ff
        /*0110*/ 	.word	0x00000020
        /*0114*/ 	.short	0x0100
        /*0116*/ 	.byte	0x08
	.zero		1


	//   ....[9]....
        /*0118*/ 	.word	0x000002f0
        /*011c*/ 	.word	0x000000ff
        /*0120*/ 	.word	0x00000058
        /*0124*/ 	.short	0x0100
        /*0126*/ 	.byte	0x08
	.zero		1


	//   ....[10]....
        /*0128*/ 	.word	0x00000300
        /*012c*/ 	.word	0x000000ff
        /*0130*/ 	.word	0x00000028
        /*0134*/ 	.short	0x0100
        /*0136*/ 	.byte	0x08
	.zero		1


	//   ....[11]....
        /*0138*/ 	.word	0x00000310
        /*013c*/ 	.word	0x000000ff
        /*0140*/ 	.word	0x00000060
        /*0144*/ 	.short	0x0100
        /*0146*/ 	.byte	0x08
	.zero		1


	//   ....[12]....
        /*0148*/ 	.word	0x00000320
        /*014c*/ 	.word	0x000000ff
        /*0150*/ 	.word	0x00000030
        /*0154*/ 	.short	0x0100
        /*0156*/ 	.byte	0x08
	.zero		1


	//   ....[13]....
        /*0158*/ 	.word	0x00000330
        /*015c*/ 	.word	0x000000ff
        /*0160*/ 	.word	0x00000068
        /*0164*/ 	.short	0x0100
        /*0166*/ 	.byte	0x08
	.zero		1


	//   ....[14]....
        /*0168*/ 	.word	0x00000790
        /*016c*/ 	.word	0x000000ff
        /*0170*/ 	.word	0x00000080
        /*0174*/ 	.short	0x0100
        /*0176*/ 	.byte	0x06
	.zero		1


	//   ....[15]....
        /*0178*/ 	.word	0x00000810
        /*017c*/ 	.word	0x000000ff
        /*0180*/ 	.word	0x00000088
        /*0184*/ 	.short	0x0100
        /*0186*/ 	.byte	0x06
	.zero		1


	//   ....[16]....
        /*0188*/ 	.word	0x00001780
        /*018c*/ 	.word	0x00000003
        /*0190*/ 	.word	0x00000000
        /*0194*/ 	.short	0x010a
        /*0196*/ 	.byte	0x3f
	.zero		1


	//   ....[17]....
        /*0198*/ 	.word	0x000017e0
        /*019c*/ 	.word	0x00000003
        /*01a0*/ 	.word	0x00000000
        /*01a4*/ 	.short	0x010a
        /*01a6*/ 	.byte	0x3f
	.zero		1


	//   ....[18]....
        /*01a8*/ 	.word	0x00001b60
        /*01ac*/ 	.word	0x00000005
        /*01b0*/ 	.word	0x00000000
        /*01b4*/ 	.short	0x010a
        /*01b6*/ 	.byte	0x3f
	.zero		1


	//   ....[19]....
        /*01b8*/ 	.word	0x00001ba0
        /*01bc*/ 	.word	0x00000005
        /*01c0*/ 	.word	0x00000000
        /*01c4*/ 	.short	0x010a
        /*01c6*/ 	.byte	0x3f
	.zero		1


	//   ....[20]....
        /*01c8*/ 	.word	0x00001e00
        /*01cc*/ 	.word	0x00000004
        /*01d0*/ 	.word	0x00000000
        /*01d4*/ 	.short	0x0101
        /*01d6*/ 	.byte	0x3f
	.zero		1


	//   ....[21]....
        /*01d8*/ 	.word	0x00002020
        /*01dc*/ 	.word	0x00000000
        /*01e0*/ 	.word	0x00000000
        /*01e4*/ 	.short	0x0101
        /*01e6*/ 	.byte	0x3f
	.zero		1


	//   ....[22]....
        /*01e8*/ 	.word	0x000071d0
        /*01ec*/ 	.word	0x00000018
        /*01f0*/ 	.word	0x00000038
        /*01f4*/ 	.short	0x010a
        /*01f6*/ 	.byte	0x3f
	.zero		1


	//   ....[23]....
        /*01f8*/ 	.word	0x00007690
        /*01fc*/ 	.word	0x00000006
        /*0200*/ 	.word	0x00000088
        /*0204*/ 	.short	0x0101
        /*0206*/ 	.byte	0x3f
	.zero		1


	//   ....[24]....
        /*0208*/ 	.word	0x00007d90
        /*020c*/ 	.word	0x00000007
        /*0210*/ 	.word	0x00000000
        /*0214*/ 	.short	0x010a
        /*0216*/ 	.byte	0x3f
	.zero		1


	//   ....[25]....
        /*0218*/ 	.word	0x00007e10
        /*021c*/ 	.word	0x00000006
        /*0220*/ 	.word	0x00000000
        /*0224*/ 	.short	0x010a
        /*0226*/ 	.byte	0x3f
	.zero		1


	//   ....[26]....
        /*0228*/ 	.word	0x00007ea0
        /*022c*/ 	.word	0x00000007
        /*0230*/ 	.word	0x00000000
        /*0234*/ 	.short	0x010a
        /*0236*/ 	.byte	0x3f
	.zero		1


	//   ....[27]....
        /*0238*/ 	.word	0x00007f30
        /*023c*/ 	.word	0x00000006
        /*0240*/ 	.word	0x00000000
        /*0244*/ 	.short	0x010a
        /*0246*/ 	.byte	0x3f
	.zero		1


	//   ....[28]....
        /*0248*/ 	.word	0x00007fc0
        /*024c*/ 	.word	0x00000007
        /*0250*/ 	.word	0x00000000
        /*0254*/ 	.short	0x010a
        /*0256*/ 	.byte	0x3f
	.zero		1


	//   ....[29]....
        /*0258*/ 	.word	0x00008050
        /*025c*/ 	.word	0x00000006
        /*0260*/ 	.word	0x00000000
        /*0264*/ 	.short	0x010a
        /*0266*/ 	.byte	0x3f
	.zero		1


	//   ....[30]....
        /*0268*/ 	.word	0x000080e0
        /*026c*/ 	.word	0x00000005
        /*0270*/ 	.word	0x00000000
        /*0274*/ 	.short	0x010a
        /*0276*/ 	.byte	0x3f
	.zero		1


	//   ....[31]....
        /*0278*/ 	.word	0x00008140
        /*027c*/ 	.word	0x00000003
        /*0280*/ 	.word	0x00000000
        /*0284*/ 	.short	0x010a
        /*0286*/ 	.byte	0x3f
	.zero		1


	//   ....[32]....
        /*0288*/ 	.word	0x00008190
        /*028c*/ 	.word	0x00000005
        /*0290*/ 	.word	0x00000000
        /*0294*/ 	.short	0x010a
        /*0296*/ 	.byte	0x3f
	.zero		1


	//   ....[33]....
        /*0298*/ 	.word	0x00008260
        /*029c*/ 	.word	0x00000018
        /*02a0*/ 	.word	0x00000038
        /*02a4*/ 	.short	0x010a
        /*02a6*/ 	.byte	0x3f
	.zero		1


	//   ....[34]....
        /*02a8*/ 	.word	0x00008330
        /*02ac*/ 	.word	0x00000007
        /*02b0*/ 	.word	0x00000000
        /*02b4*/ 	.short	0x010a
        /*02b6*/ 	.byte	0x3f
	.zero		1


	//   ....[35]....
        /*02b8*/ 	.word	0x00008380
        /*02bc*/ 	.word	0x00000006
        /*02c0*/ 	.word	0x00000000
        /*02c4*/ 	.short	0x010a
        /*02c6*/ 	.byte	0x3f
	.zero		1


	//   ....[36]....
        /*02c8*/ 	.word	0x000083d0
        /*02cc*/ 	.word	0x00000007
        /*02d0*/ 	.word	0x00000000
        /*02d4*/ 	.short	0x010a
        /*02d6*/ 	.byte	0x3f
	.zero		1


	//   ....[37]....
        /*02d8*/ 	.word	0x00008420
        /*02dc*/ 	.word	0x00000006
        /*02e0*/ 	.word	0x00000000
        /*02e4*/ 	.short	0x010a
        /*02e6*/ 	.byte	0x3f
	.zero		1


	//   ....[38]....
        /*02e8*/ 	.word	0x00008470
        /*02ec*/ 	.word	0x00000007
        /*02f0*/ 	.word	0x00000000
        /*02f4*/ 	.short	0x010a
        /*02f6*/ 	.byte	0x3f
	.zero		1


	//   ....[39]....
        /*02f8*/ 	.word	0x000084c0
        /*02fc*/ 	.word	0x00000006
        /*0300*/ 	.word	0x00000000
        /*0304*/ 	.short	0x010a
        /*0306*/ 	.byte	0x3f
	.zero		1


	//----- nvinfo : EIATTR_NUM_MBARRIERS
	.align		4
.L_35:
        /*0308*/ 	.byte	0x03, 0x38
        /*030a*/ 	.short	0x0010


	//----- nvinfo : EIATTR_EXIT_INSTR_OFFSETS
	.align		4
        /*030c*/ 	.byte	0x04, 0x1c
        /*030e*/ 	.short	(.L_37 - .L_36)


	//   ....[0]....
.L_36:
        /*0310*/ 	.word	0x00000a30


	//   ....[1]....
        /*0314*/ 	.word	0x00001240


	//   ....[2]....
        /*0318*/ 	.word	0x00006910


	//   ....[3]....
        /*031c*/ 	.word	0x00006e70


	//   ....[4]....
        /*0320*/ 	.word	0x00008130


	//----- nvinfo : EIATTR_MAX_THREADS
	.align		4
.L_37:
        /*0324*/ 	.byte	0x04, 0x05
        /*0326*/ 	.short	(.L_39 - .L_38)
.L_38:
        /*0328*/ 	.word	0x00000180
        /*032c*/ 	.word	0x00000001
        /*0330*/ 	.word	0x00000001


	//----- nvinfo : EIATTR_CRS_STACK_SIZE
	.align		4
.L_39:
        /*0334*/ 	.byte	0x04, 0x1e
        /*0336*/ 	.short	(.L_41 - .L_40)
.L_40:
        /*0338*/ 	.word	0x00000000


	//----- nvinfo : EIATTR_CBANK_PARAM_SIZE
	.align		4
.L_41:
        /*033c*/ 	.byte	0x03, 0x19
        /*033e*/ 	.short	0x0470


	//----- nvinfo : EIATTR_PARAM_CBANK
	.align		4
        /*0340*/ 	.byte	0x04, 0x0a
        /*0342*/ 	.short	(.L_43 - .L_42)
	.align		4
.L_42:
        /*0344*/ 	.word	index@(.nv.constant0._ZN7cutlass13device_kernelINS_4gemm6kernel13GemmUniversalIN4cute5tupleIJiiiiEEENS1_10collective13CollectiveMmaINS1_34MainloopSm90TmaGmmaWarpSpecializedILi7ENS5_IJNS4_1CILi8EEENSA_ILi1EEESC_EEENS1_35KernelTmaWarpSpecializedCooperativeEEENS5_IJNSA_ILi128EEESG_NSA_ILi64EEEEEENS_6half_tENS5_IJSC_llEEESJ_SK_NS4_8TiledMMAINS4_8MMA_AtomIJNS4_4SM904GMMA26MMA_64x128x16_F32F16F16_SSILNSO_5MajorE1ELSQ_1ELNSO_7ScaleInE1ELSR_1EEEEEENS4_6LayoutINS5_IJNSA_ILi2EEESC_SC_EEENS5_IJSC_NSA_ILi0EEESX_EEEEENS5_IJNS4_10UnderscoreES10_S10_EEEEENS4_13SM90_TMA_LOADENS4_14ComposedLayoutINS4_7SwizzleILi3ELi4ELi3EEENS4_18smem_ptr_flag_bitsILi16EEENSU_INS5_IJSH_SB_EEENS5_IJSC_SH_EEEEEEEvNS4_8identityENS4_23SM90_TMA_LOAD_MULTICASTES1C_vS1D_EENS_8epilogue10collective6detail29Sm90TmaWarpSpecializedAdapterINS1H_15DefaultEpilogueISJ_NS5_IJlSC_lEEES1L_NS1G_6thread17LinearCombinationISJ_Li1EffLNS1M_9ScaleType4KindE0ELNS_15FloatRoundStyleE2ESJ_EENS1_15EpilogueDefaultEEEEEvvEEEEvNT_6ParamsE)
        /*0348*/ 	.short	0x0210
        /*034a*/ 	.short	0x0470


	//----- nvinfo : EIATTR_SW_WAR
	.align		4
.L_43:
        /*034c*/ 	.byte	0x04, 0x36
        /*034e*/ 	.short	(.L_45 - .L_44)
.L_44:
        /*0350*/ 	.word	0x00000008
.L_45:


//--------------------- .nv.callgraph             --------------------------
	.section	.nv.callgraph,"",@"SHT_CUDA_CALLGRAPH"
	.align	4
	.sectionentsize	8
	.align		4
        /*0000*/ 	.word	0x00000000
	.align		4
        /*0004*/ 	.word	0xffffffff
	.align		4
        /*0008*/ 	.word	index@(_ZN7cutlass13device_kernelINS_4gemm6kernel13GemmUniversalIN4cute5tupleIJiiiiEEENS1_10collective13CollectiveMmaINS1_34MainloopSm90TmaGmmaWarpSpecializedILi7ENS5_IJNS4_1CILi8EEENSA_ILi1EEESC_EEENS1_35KernelTmaWarpSpecializedCooperativeEEENS5_IJNSA_ILi128EEESG_NSA_ILi64EEEEEENS_6half_tENS5_IJSC_llEEESJ_SK_NS4_8TiledMMAINS4_8MMA_AtomIJNS4_4SM904GMMA26MMA_64x128x16_F32F16F16_SSILNSO_5MajorE1ELSQ_1ELNSO_7ScaleInE1ELSR_1EEEEEENS4_6LayoutINS5_IJNSA_ILi2EEESC_SC_EEENS5_IJSC_NSA_ILi0EEESX_EEEEENS5_IJNS4_10UnderscoreES10_S10_EEEEENS4_13SM90_TMA_LOADENS4_14ComposedLayoutINS4_7SwizzleILi3ELi4ELi3EEENS4_18smem_ptr_flag_bitsILi16EEENSU_INS5_IJSH_SB_EEENS5_IJSC_SH_EEEEEEEvNS4_8identityENS4_23SM90_TMA_LOAD_MULTICASTES1C_vS1D_EENS_8epilogue10collective6detail29Sm90TmaWarpSpecializedAdapterINS1H_15DefaultEpilogueISJ_NS5_IJlSC_lEEES1L_NS1G_6thread17LinearCombinationISJ_Li1EffLNS1M_9ScaleType4KindE0ELNS_15FloatRoundStyleE2ESJ_EENS1_15EpilogueDefaultEEEEEvvEEEEvNT_6ParamsE)
	.align		4
        /*000c*/ 	.word	index@(__assertfail)
	.align		4
        /*0010*/ 	.word	0x00000000
	.align		4
        /*0014*/ 	.word	0xfffffffe
	.align		4
        /*0018*/ 	.word	0x00000000
	.align		4
        /*001c*/ 	.word	0xfffffffd
	.align		4
        /*0020*/ 	.word	0x00000000
	.align		4
        /*0024*/ 	.word	0xfffffffc


//--------------------- .nv.constant4             --------------------------
	.section	.nv.constant4,"a",@progbits
	.align	8
	.align		8
.nv.constant4:
        /*0000*/ 	.dword	__assertfail
	.align		8
        /*0008*/ 	.dword	__unnamed_1
	.align		8
        /*0010*/ 	.dword	_ZN40_INTERNAL_04002389_4_k_cu_6f556fbc_173814cuda3std3__45__cpo5beginE
	.align		8
        /*0018*/ 	.dword	_ZN40_INTERNAL_04002389_4_k_cu_6f556fbc_173814cuda3std3__45__cpo3endE
	.align		8
        /*0020*/ 	.dword	_ZN40_INTERNAL_04002389_4_k_cu_6f556fbc_173814cuda3std3__45__cpo6cbeginE
	.align		8
        /*0028*/ 	.dword	_ZN40_INTERNAL_04002389_4_k_cu_6f556fbc_173814cuda3std3__45__cpo4cendE
	.align		8
        /*0030*/ 	.dword	_ZN40_INTERNAL_04002389_4_k_cu_6f556fbc_173814cuda3std3__442_GLOBAL__N__04002389_4_k_cu_6f556fbc_173816ignoreE
	.align		8
        /*0038*/ 	.dword	_ZN40_INTERNAL_04002389_4_k_cu_6f556fbc_173814cuda3std3__419piecewise_constructE
	.align		8
        /*0040*/ 	.dword	_ZN40_INTERNAL_04002389_4_k_cu_6f556fbc_173814cuda3std3__48in_placeE
	.align		8
        /*0048*/ 	.dword	_ZN40_INTERNAL_04002389_4_k_cu_6f556fbc_173814cuda3std6ranges3__45__cpo4swapE
	.align		8
        /*0050*/ 	.dword	_ZN40_INTERNAL_04002389_4_k_cu_6f556fbc_173814cuda3std6ranges3__45__cpo9iter_moveE
	.align		8
        /*0058*/ 	.dword	_ZN40_INTERNAL_04002389_4_k_cu_6f556fbc_173814cute7productE
	.align		8
        /*0060*/ 	.dword	_ZN40_INTERNAL_04002389_4_k_cu_6f556fbc_173814cute1_E
	.align		8
        /*0068*/ 	.dword	$str$22
	.align		8
        /*0070*/ 	.dword	$str$23


//--------------------- .text._ZN7cutlass13device_kernelINS_4gemm6kernel13GemmUniversalIN4cute5tupleIJiiiiEEENS1_10collective13CollectiveMmaINS1_34MainloopSm90TmaGmmaWarpSpecializedILi7ENS5_IJNS4_1CILi8EEENSA_ILi1EEESC_EEENS1_35KernelTmaWarpSpecializedCooperativeEEENS5_IJNSA_ILi128EEESG_NSA_ILi64EEEEEENS_6half_tENS5_IJSC_llEEESJ_SK_NS4_8TiledMMAINS4_8MMA_AtomIJNS4_4SM904GMMA26MMA_64x128x16_F32F16F16_SSILNSO_5MajorE1ELSQ_1ELNSO_7ScaleInE1ELSR_1EEEEEENS4_6LayoutINS5_IJNSA_ILi2EEESC_SC_EEENS5_IJSC_NSA_ILi0EEESX_EEEEENS5_IJNS4_10UnderscoreES10_S10_EEEEENS4_13SM90_TMA_LOADENS4_14ComposedLayoutINS4_7SwizzleILi3ELi4ELi3EEENS4_18smem_ptr_flag_bitsILi16EEENSU_INS5_IJSH_SB_EEENS5_IJSC_SH_EEEEEEEvNS4_8identityENS4_23SM90_TMA_LOAD_MULTICASTES1C_vS1D_EENS_8epilogue10collective6detail29Sm90TmaWarpSpecializedAdapterINS1H_15DefaultEpilogueISJ_NS5_IJlSC_lEEES1L_NS1G_6thread17LinearCombinationISJ_Li1EffLNS1M_9ScaleType4KindE0ELNS_15FloatRoundStyleE2ESJ_EENS1_15EpilogueDefaultEEEEEvvEEEEvNT_6ParamsE --------------------------
	.section	.text._ZN7cutlass13device_kernelINS_4gemm6kernel13GemmUniversalIN4cute5tupleIJiiiiEEENS1_10collective13CollectiveMmaINS1_34MainloopSm90TmaGmmaWarpSpecializedILi7ENS5_IJNS4_1CILi8EEENSA_ILi1EEESC_EEENS1_35KernelTmaWarpSpecializedCooperativeEEENS5_IJNSA_ILi128EEESG_NSA_ILi64EEEEEENS_6half_tENS5_IJSC_llEEESJ_SK_NS4_8TiledMMAINS4_8MMA_AtomIJNS4_4SM904GMMA26MMA_64x128x16_F32F16F16_SSILNSO_5MajorE1ELSQ_1ELNSO_7ScaleInE1ELSR_1EEEEEENS4_6LayoutINS5_IJNSA_ILi2EEESC_SC_EEENS5_IJSC_NSA_ILi0EEESX_EEEEENS5_IJNS4_10UnderscoreES10_S10_EEEEENS4_13SM90_TMA_LOADENS4_14ComposedLayoutINS4_7SwizzleILi3ELi4ELi3EEENS4_18smem_ptr_flag_bitsILi16EEENSU_INS5_IJSH_SB_EEENS5_IJSC_SH_EEEEEEEvNS4_8identityENS4_23SM90_TMA_LOAD_MULTICASTES1C_vS1D_EENS_8epilogue10collective6detail29Sm90TmaWarpSpecializedAdapterINS1H_15DefaultEpilogueISJ_NS5_IJlSC_lEEES1L_NS1G_6thread17LinearCombinationISJ_Li1EffLNS1M_9ScaleType4KindE0ELNS_15FloatRoundStyleE2ESJ_EENS1_15EpilogueDefaultEEEEEvvEEEEvNT_6ParamsE,"ax",@progbits
	.align	128
.text._ZN7cutlass13device_kernelINS_4gemm6kernel13GemmUniversalIN4cute5tupleIJiiiiEEENS1_10collective13CollectiveMmaINS1_34MainloopSm90TmaGmmaWarpSpecializedILi7ENS5_IJNS4_1CILi8EEENSA_ILi1EEESC_EEENS1_35KernelTmaWarpSpecializedCooperativeEEENS5_IJNSA_ILi128EEESG_NSA_ILi64EEEEEENS_6half_tENS5_IJSC_llEEESJ_SK_NS4_8TiledMMAINS4_8MMA_AtomIJNS4_4SM904GMMA26MMA_64x128x16_F32F16F16_SSILNSO_5MajorE1ELSQ_1ELNSO_7ScaleInE1ELSR_1EEEEEENS4_6LayoutINS5_IJNSA_ILi2EEESC_SC_EEENS5_IJSC_NSA_ILi0EEESX_EEEEENS5_IJNS4_10UnderscoreES10_S10_EEEEENS4_13SM90_TMA_LOADENS4_14ComposedLayoutINS4_7SwizzleILi3ELi4ELi3EEENS4_18smem_ptr_flag_bitsILi16EEENSU_INS5_IJSH_SB_EEENS5_IJSC_SH_EEEEEEEvNS4_8identityENS4_23SM90_TMA_LOAD_MULTICASTES1C_vS1D_EENS_8epilogue10collective6detail29Sm90TmaWarpSpecializedAdapterINS1H_15DefaultEpilogueISJ_NS5_IJlSC_lEEES1L_NS1G_6thread17LinearCombinationISJ_Li1EffLNS1M_9ScaleType4KindE0ELNS_15FloatRoundStyleE2ESJ_EENS1_15EpilogueDefaultEEEEEvvEEEEvNT_6ParamsE:
        .type           _ZN7cutlass13device_kernelINS_4gemm6kernel13GemmUniversalIN4cute5tupleIJiiiiEEENS1_10collective13CollectiveMmaINS1_34MainloopSm90TmaGmmaWarpSpecializedILi7ENS5_IJNS4_1CILi8EEENSA_ILi1EEESC_EEENS1_35KernelTmaWarpSpecializedCooperativeEEENS5_IJNSA_ILi128EEESG_NSA_ILi64EEEEEENS_6half_tENS5_IJSC_llEEESJ_SK_NS4_8TiledMMAINS4_8MMA_AtomIJNS4_4SM904GMMA26MMA_64x128x16_F32F16F16_SSILNSO_5MajorE1ELSQ_1ELNSO_7ScaleInE1ELSR_1EEEEEENS4_6LayoutINS5_IJNSA_ILi2EEESC_SC_EEENS5_IJSC_NSA_ILi0EEESX_EEEEENS5_IJNS4_10UnderscoreES10_S10_EEEEENS4_13SM90_TMA_LOADENS4_14ComposedLayoutINS4_7SwizzleILi3ELi4ELi3EEENS4_18smem_ptr_flag_bitsILi16EEENSU_INS5_IJSH_SB_EEENS5_IJSC_SH_EEEEEEEvNS4_8identityENS4_23SM90_TMA_LOAD_MULTICASTES1C_vS1D_EENS_8epilogue10collective6detail29Sm90TmaWarpSpecializedAdapterINS1H_15DefaultEpilogueISJ_NS5_IJlSC_lEEES1L_NS1G_6thread17LinearCombinationISJ_Li1EffLNS1M_9ScaleType4KindE0ELNS_15FloatRoundStyleE2ESJ_EENS1_15EpilogueDefaultEEEEEvvEEEEvNT_6ParamsE,@function
        .size           _ZN7cutlass13device_kernelINS_4gemm6kernel13GemmUniversalIN4cute5tupleIJiiiiEEENS1_10collective13CollectiveMmaINS1_34MainloopSm90TmaGmmaWarpSpecializedILi7ENS5_IJNS4_1CILi8EEENSA_ILi1EEESC_EEENS1_35KernelTmaWarpSpecializedCooperativeEEENS5_IJNSA_ILi128EEESG_NSA_ILi64EEEEEENS_6half_tENS5_IJSC_llEEESJ_SK_NS4_8TiledMMAINS4_8MMA_AtomIJNS4_4SM904GMMA26MMA_64x128x16_F32F16F16_SSILNSO_5MajorE1ELSQ_1ELNSO_7ScaleInE1ELSR_1EEEEEENS4_6LayoutINS5_IJNSA_ILi2EEESC_SC_EEENS5_IJSC_NSA_ILi0EEESX_EEEEENS5_IJNS4_10UnderscoreES10_S10_EEEEENS4_13SM90_TMA_LOADENS4_14ComposedLayoutINS4_7SwizzleILi3ELi4ELi3EEENS4_18smem_ptr_flag_bitsILi16EEENSU_INS5_IJSH_SB_EEENS5_IJSC_SH_EEEEEEEvNS4_8identityENS4_23SM90_TMA_LOAD_MULTICASTES1C_vS1D_EENS_8epilogue10collective6detail29Sm90TmaWarpSpecializedAdapterINS1H_15DefaultEpilogueISJ_NS5_IJlSC_lEEES1L_NS1G_6thread17LinearCombinationISJ_Li1EffLNS1M_9ScaleType4KindE0ELNS_15FloatRoundStyleE2ESJ_EENS1_15EpilogueDefaultEEEEEvvEEEEvNT_6ParamsE,(.L_x_205 - _ZN7cutlass13device_kernelINS_4gemm6kernel13GemmUniversalIN4cute5tupleIJiiiiEEENS1_10collective13CollectiveMmaINS1_34MainloopSm90TmaGmmaWarpSpecializedILi7ENS5_IJNS4_1CILi8EEENSA_ILi1EEESC_EEENS1_35KernelTmaWarpSpecializedCooperativeEEENS5_IJNSA_ILi128EEESG_NSA_ILi64EEEEEENS_6half_tENS5_IJSC_llEEESJ_SK_NS4_8TiledMMAINS4_8MMA_AtomIJNS4_4SM904GMMA26MMA_64x128x16_F32F16F16_SSILNSO_5MajorE1ELSQ_1ELNSO_7ScaleInE1ELSR_1EEEEEENS4_6LayoutINS5_IJNSA_ILi2EEESC_SC_EEENS5_IJSC_NSA_ILi0EEESX_EEEEENS5_IJNS4_10UnderscoreES10_S10_EEEEENS4_13SM90_TMA_LOADENS4_14ComposedLayoutINS4_7SwizzleILi3ELi4ELi3EEENS4_18smem_ptr_flag_bitsILi16EEENSU_INS5_IJSH_SB_EEENS5_IJSC_SH_EEEEEEEvNS4_8identityENS4_23SM90_TMA_LOAD_MULTICASTES1C_vS1D_EENS_8epilogue10collective6detail29Sm90TmaWarpSpecializedAdapterINS1H_15DefaultEpilogueISJ_NS5_IJlSC_lEEES1L_NS1G_6thread17LinearCombinationISJ_Li1EffLNS1M_9ScaleType4KindE0ELNS_15FloatRoundStyleE2ESJ_EENS1_15EpilogueDefaultEEEEEvvEEEEvNT_6ParamsE)
        .other          _ZN7cutlass13device_kernelINS_4gemm6kernel13GemmUniversalIN4cute5tupleIJiiiiEEENS1_10collective13CollectiveMmaINS1_34MainloopSm90TmaGmmaWarpSpecializedILi7ENS5_IJNS4_1CILi8EEENSA_ILi1EEESC_EEENS1_35KernelTmaWarpSpecializedCooperativeEEENS5_IJNSA_ILi128EEESG_NSA_ILi64EEEEEENS_6half_tENS5_IJSC_llEEESJ_SK_NS4_8TiledMMAINS4_8MMA_AtomIJNS4_4SM904GMMA26MMA_64x128x16_F32F16F16_SSILNSO_5MajorE1ELSQ_1ELNSO_7ScaleInE1ELSR_1EEEEEENS4_6LayoutINS5_IJNSA_ILi2EEESC_SC_EEENS5_IJSC_NSA_ILi0EEESX_EEEEENS5_IJNS4_10UnderscoreES10_S10_EEEEENS4_13SM90_TMA_LOADENS4_14ComposedLayoutINS4_7SwizzleILi3ELi4ELi3EEENS4_18smem_ptr_flag_bitsILi16EEENSU_INS5_IJSH_SB_EEENS5_IJSC_SH_EEEEEEEvNS4_8identityENS4_23SM90_TMA_LOAD_MULTICASTES1C_vS1D_EENS_8epilogue10collective6detail29Sm90TmaWarpSpecializedAdapterINS1H_15DefaultEpilogueISJ_NS5_IJlSC_lEEES1L_NS1G_6thread17LinearCombinationISJ_Li1EffLNS1M_9ScaleType4KindE0ELNS_15FloatRoundStyleE2ESJ_EENS1_15EpilogueDefaultEEEEEvvEEEEvNT_6ParamsE,@"STO_CUDA_ENTRY STV_DEFAULT"
_ZN7cutlass13device_kernelINS_4gemm6kernel13GemmUniversalIN4cute5tupleIJiiiiEEENS1_10collective13CollectiveMmaINS1_34MainloopSm90TmaGmmaWarpSpecializedILi7ENS5_IJNS4_1CILi8EEENSA_ILi1EEESC_EEENS1_35KernelTmaWarpSpecializedCooperativeEEENS5_IJNSA_ILi128EEESG_NSA_ILi64EEEEEENS_6half_tENS5_IJSC_llEEESJ_SK_NS4_8TiledMMAINS4_8MMA_AtomIJNS4_4SM904GMMA26MMA_64x128x16_F32F16F16_SSILNSO_5MajorE1ELSQ_1ELNSO_7ScaleInE1ELSR_1EEEEEENS4_6LayoutINS5_IJNSA_ILi2EEESC_SC_EEENS5_IJSC_NSA_ILi0EEESX_EEEEENS5_IJNS4_10UnderscoreES10_S10_EEEEENS4_13SM90_TMA_LOADENS4_14ComposedLayoutINS4_7SwizzleILi3ELi4ELi3EEENS4_18smem_ptr_flag_bitsILi16EEENSU_INS5_IJSH_SB_EEENS5_IJSC_SH_EEEEEEEvNS4_8identityENS4_23SM90_TMA_LOAD_MULTICASTES1C_vS1D_EENS_8epilogue10collective6detail29Sm90TmaWarpSpecializedAdapterINS1H_15DefaultEpilogueISJ_NS5_IJlSC_lEEES1L_NS1G_6thread17LinearCombinationISJ_Li1EffLNS1M_9ScaleType4KindE0ELNS_15FloatRoundStyleE2ESJ_EENS1_15EpilogueDefaultEEEEEvvEEEEvNT_6ParamsE:
[----:B------:R-:W0:Y:S01]  /*0000*/  LDC R1, c[0x0][0x28] ;  /* 0x00000a00ff017b82 */ /* 0x000e220000000800 */
[----:B------:R-:W1:Y:S01]  /*0010*/  S2R R95, SR_TID.X ;  /* 0x00000000005f7919 */ /* 0x000e620000002100 */
[----:B------:R-:W-:Y:S01]  /*0020*/  ELECT P0, URZ, PT ;  /* 0x00000000003f782f */ /* 0x000fe20003800000 */
[----:B------:R-:W-:Y:S01]  /*0030*/  BSSY B0, `(.L_x_0) ;  /* 0x000000f000007945 */ /* 0x000fe20003800000 */
[--C-:B-1----:R-:W-:Y:S02]  /*0040*/  SHF.R.U32.HI R0, RZ, 0x5, R95.reuse ;  /* 0x00000005ff007819 */ /* 0x102fe4000001165f */
[----:B------:R-:W-:-:S03]  /*0050*/  SHF.R.U32.HI R6, RZ, 0x7, R95 ;  /* 0x00000007ff067819 */ /* 0x000fc6000001165f */
[----:B------:R-:W1:Y:S04]  /*0060*/  SHFL.IDX PT, R3, R0, RZ, 0x1f ;  /* 0x00001fff00037589 */ /* 0x000e6800000e0000 */
[----:B------:R2:W3:Y:S01]  /*0070*/  SHFL.IDX PT, R2, R6, RZ, 0x1f ;  /* 0x00001fff06027589 */ /* 0x0004e200000e0000 */
[----:B-1----:R-:W-:-:S13]  /*0080*/  ISETP.NE.OR P0, PT, R3, RZ, !P0 ;  /* 0x000000ff0300720c */ /* 0x002fda0004705670 */
[----:B0-23--:R-:W-:Y:S05]  /*0090*/  @P0 BRA `(.L_x_1) ;  /* 0x0000000000200947 */ /* 0x00dfea0003800000 */
[----:B------:R-:W-:Y:S02]  /*00a0*/  ULDC.64 UR4, c[0x0][0x198] ;  /* 0x0000660000047ab9 */ /* 0x000fe40000000a00 */
[----:B------:R-:W-:Y:S02]  /*00b0*/  UIADD3 UR6, UP0, UR4, 0xf0, URZ ;  /* 0x000000f004067890 */ /* 0x000fe4000ff1e03f */
[----:B------:R-:W-:Y:S02]  /*00c0*/  UIADD3 UR4, UP1, UR4, 0x1f0, URZ ;  /* 0x000001f004047890 */ /* 0x000fe4000ff3e03f */
[----:B------:R-:W-:Y:S02]  /*00d0*/  UIADD3.X UR7, URZ, UR5, URZ, UP0, !UPT ;  /* 0x000000053f077290 */ /* 0x000fe400087fe43f */
[----:B------:R-:W-:-:S07]  /*00e0*/  UIADD3.X UR5, URZ, UR5, URZ, UP1, !UPT ;  /* 0x000000053f057290 */ /* 0x000fce0008ffe43f */
[----:B------:R0:W-:Y:S02]  /*00f0*/  UTMACCTL.PF [UR6] ;  /* 0x00000000060079b9 */ /* 0x0001e40008040000 */
[----:B------:R0:W-:Y:S02]  /*0100*/  UTMACCTL.PF [UR4] ;  /* 0x00000000040079b9 */ /* 0x0001e40008040000 */
[----:B0-----:R-:W-:Y:S01]  /*0110*/  NOP ;  /* 0x0000000000007918 */ /* 0x001fe20000000000 */
.L_x_1:
[----:B------:R-:W-:Y:S05]  /*0120*/  BSYNC B0 ;  /* 0x0000000000007941 */ /* 0x000fea0003800000 */
.L_x_0:
[----:B------:R-:W0:Y:S01]  /*0130*/  SHFL.IDX PT, R5, R0, RZ, 0x1f ;  /* 0x00001fff00057589 */ /* 0x000e2200000e0000 */
[----:B------:R-:W-:-:S04]  /*0140*/  SHF.R.S32.HI R4, RZ, 0x1f, R95 ;  /* 0x0000001fff047819 */ /* 0x000fc8000001145f */
[----:B------:R-:W-:-:S04]  /*0150*/  LEA.HI R4, R4, R95, RZ, 0x7 ;  /* 0x0000005f04047211 */ /* 0x000fc800078f38ff */
[----:B------:R-:W-:Y:S02]  /*0160*/  LOP3.LUT R4, R4, 0xffffff80, RZ, 0xc0, !PT ;  /* 0xffffff8004047812 */ /* 0x000fe400078ec0ff */
[----:B0-----:R-:W-:-:S13]  /*0170*/  ISETP.NE.AND P0, PT, R5, RZ, PT ;  /* 0x000000ff0500720c */ /* 0x001fda0003f05270 */
[----:B------:R-:W-:Y:S05]  /*0180*/  @P0 BRA `(.L_x_2) ;  /* 0x0000000000700947 */ /* 0x000fea0003800000 */
[----:B------:R-:W0:Y:S01]  /*0190*/  S2UR UR8, SR_CgaCtaId ;  /* 0x00000000000879c3 */ /* 0x000e220000008800 */
[----:B------:R-:W-:Y:S01]  /*01a0*/  UMOV UR4, 0x400 ;  /* 0x0000040000047882 */ /* 0x000fe20000000000 */
[----:B------:R-:W-:Y:S01]  /*01b0*/  UMOV UR5, 0x1 ;  /* 0x0000000100057882 */ /* 0x000fe20000000000 */
[----:B------:R-:W-:Y:S01]  /*01c0*/  UMOV UR6, 0x10 ;  /* 0x0000001000067882 */ /* 0x000fe20000000000 */
[----:B------:R-:W-:Y:S01]  /*01d0*/  ELECT P0, URZ, PT ;  /* 0x00000000003f782f */ /* 0x000fe20003800000 */
[----:B------:R-:W-:-:S04]  /*01e0*/  UIADD3 UR6, -UR6, 0x100000, URZ ;  /* 0x0010000006067890 */ /* 0x000fc8000fffe13f */
[----:B------:R-:W-:Y:S02]  /*01f0*/  USHF.L.U32 UR7, UR6, 0xb, URZ ;  /* 0x0000000b06077899 */ /* 0x000fe4000800063f */
[----:B------:R-:W-:Y:S02]  /*0200*/  USHF.L.U32 UR6, UR6, 0x1, URZ ;  /* 0x0000000106067899 */ /* 0x000fe4000800063f */
[----:B0-----:R-:W-:Y:S02]  /*0210*/  ULEA UR8, UR8, UR4, 0x18 ;  /* 0x0000000408087291 */ /* 0x001fe4000f8ec03f */
[----:B------:R-:W-:-:S04]  /*0220*/  UIADD3 UR4, -UR5, 0x100000, URZ ;  /* 0x0010000005047890 */ /* 0x000fc8000fffe13f */
[----:B------:R-:W-:Y:S02]  /*0230*/  USHF.L.U32 UR5, UR4, 0xb, URZ ;  /* 0x0000000b04057899 */ /* 0x000fe4000800063f */
[----:B------:R-:W-:Y:S01]  /*0240*/  USHF.L.U32 UR4, UR4, 0x1, URZ ;  /* 0x0000000104047899 */ /* 0x000fe2000800063f */
[----:B------:R-:W0:Y:S11]  /*0250*/  FENCE.VIEW.ASYNC.S ;  /* 0x00000000000073c6 */ /* 0x000e360000000000 */
[----:B0-----:R0:W1:Y:S01]  /*0260*/  SYNCS.EXCH.64 URZ, [UR8], UR4 ;  /* 0x00000004083f75b2 */ /* 0x0010620008000100 */
[----:B------:R0:W2:Y:S01]  /*0270*/  SYNCS.EXCH.64 URZ, [UR8+0x38], UR6 ;  /* 0x00003806083f75b2 */ /* 0x0000a20008000100 */
[----:B------:R0:W3:Y:S01]  /*0280*/  SYNCS.EXCH.64 URZ, [UR8+0x8], UR4 ;  /* 0x00000804083f75b2 */ /* 0x0000e20008000100 */
[----:B------:R0:W4:Y:S01]  /*0290*/  SYNCS.EXCH.64 URZ, [UR8+0x40], UR6 ;  /* 0x00004006083f75b2 */ /* 0x0001220008000100 */
[----:B------:R0:W0:Y:S01]  /*02a0*/  SYNCS.EXCH.64 URZ, [UR8+0x10], UR4 ;  /* 0x00001004083f75b2 */ /* 0x0000220008000100 */
        /* <DEDUP_REMOVED lines=9> */
[----:B------:R-:W-:Y:S01]  /*0340*/  NOP ;  /* 0x0000000000007918 */ /* 0x000fe20000000000 */
.L_x_2:
[----:B------:R-:W-:Y:S01]  /*0350*/  IMAD.IADD R8, R95, 0x1, -R4 ;  /* 0x000000015f087824 */ /* 0x000fe200078e0a04 */
[----:B------:R-:W5:Y:S01]  /*0360*/  SHFL.IDX PT, R0, R0, RZ, 0x1f ;  /* 0x00001fff00007589 */ /* 0x000f6200000e0000 */
[----:B0-----:R-:W0:Y:S01]  /*0370*/  S2UR UR8, SR_CTAID.X ;  /* 0x00000000000879c3 */ /* 0x001e220000002500 */
[----:B------:R-:W-:Y:S02]  /*0380*/  SHF.R.S32.HI R12, RZ, 0x1f, R5 ;  /* 0x0000001fff0c7819 */ /* 0x000fe40000011405 */
[----:B------:R-:W-:Y:S02]  /*0390*/  ELECT P0, URZ, PT ;  /* 0x00000000003f782f */ /* 0x000fe40003800000 */
[----:B------:R-:W-:Y:S01]  /*03a0*/  SHF.R.S32.HI R7, RZ, 0x1f, R8 ;  /* 0x0000001fff077819 */ /* 0x000fe20000011408 */
[----:B------:R-:W1:Y:S01]  /*03b0*/  S2R R4, SR_CTAID.Y ;  /* 0x0000000000047919 */ /* 0x000e620000002600 */
[----:B------:R-:W-:Y:S01]  /*03c0*/  LEA.HI R12, R12, R5, RZ, 0x2 ;  /* 0x000000050c0c7211 */ /* 0x000fe200078f10ff */
[----:B------:R-:W-:Y:S01]  /*03d0*/  ULDC UR4, c[0x0][0x150] ;  /* 0x0000540000047ab9 */ /* 0x000fe20000000800 */
[----:B------:R-:W-:Y:S01]  /*03e0*/  LEA.HI R7, R7, R8, RZ, 0x3 ;  /* 0x0000000807077211 */ /* 0x000fe200078f18ff */
[----:B------:R-:W2:Y:S01]  /*03f0*/  LDC R13, c[0x0][0x144] ;  /* 0x00005100ff0d7b82 */ /* 0x000ea20000000800 */
[----:B------:R-:W-:Y:S01]  /*0400*/  LOP3.LUT R12, R12, 0x3ffffffc, RZ, 0xc0, !PT ;  /* 0x3ffffffc0c0c7812 */ /* 0x000fe200078ec0ff */
[----:B------:R-:W-:Y:S01]  /*0410*/  NOP ;  /* 0x0000000000007918 */ /* 0x000fe20000000000 */
[--C-:B------:R-:W-:Y:S01]  /*0420*/  SHF.R.S32.HI R9, RZ, 0x3, R7.reuse ;  /* 0x00000003ff097819 */ /* 0x100fe20000011407 */
[----:B------:R-:W-:Y:S01]  /*0430*/  NOP ;  /* 0x0000000000007918 */ /* 0x000fe20000000000 */
[----:B------:R-:W-:Y:S01]  /*0440*/  SHF.R.S32.HI R10, RZ, 0x1f, R7 ;  /* 0x0000001fff0a7819 */ /* 0x000fe20000011407 */
[----:B------:R-:W-:Y:S01]  /*0450*/  IMAD.IADD R7, R5, 0x1, -R12 ;  /* 0x0000000105077824 */ /* 0x000fe200078e0a0c */
[----:B------:R-:W-:Y:S01]  /*0460*/  ISETP.NE.AND P3, PT, R2, RZ, PT ;  /* 0x000000ff0200720c */ /* 0x000fe20003f65270 */
[----:B------:R-:W3:Y:S01]  /*0470*/  LDC R15, c[0x0][0x140] ;  /* 0x00005000ff0f7b82 */ /* 0x000ee20000000800 */
[----:B------:R-:W-:Y:S01]  /*0480*/  LEA.HI R10, R10, R9, RZ, 0x2 ;  /* 0x000000090a0a7211 */ /* 0x000fe200078f10ff */
[----:B------:R-:W-:-:S03]  /*0490*/  IMAD.MOV.U32 R22, RZ, RZ, 0x1 ;  /* 0x00000001ff167424 */ /* 0x000fc600078e00ff */
[----:B------:R-:W-:Y:S02]  /*04a0*/  LOP3.LUT R10, R10, 0xfffffffc, RZ, 0xc0, !PT ;  /* 0xfffffffc0a0a7812 */ /* 0x000fe400078ec0ff */
[----:B-----5:R-:W-:Y:S02]  /*04b0*/  ISETP.NE.OR P0, PT, R0, RZ, !P0 ;  /* 0x000000ff0000720c */ /* 0x020fe40004705670 */
[----:B0-----:R-:W-:Y:S01]  /*04c0*/  I2FP.F32.U32 R0, UR8 ;  /* 0x0000000800007c45 */ /* 0x001fe20008201000 */
[----:B------:R-:W-:Y:S02]  /*04d0*/  IMAD.IADD R10, R9, 0x1, -R10 ;  /* 0x00000001090a7824 */ /* 0x000fe400078e0a0a */
[----:B------:R-:W0:Y:S02]  /*04e0*/  LDC R9, c[0x0][0x148] ;  /* 0x00005200ff097b82 */ /* 0x000e240000000800 */
[----:B------:R-:W-:Y:S02]  /*04f0*/  IMAD R7, R7, 0x4, R10 ;  /* 0x0000000407077824 */ /* 0x000fe400078e020a */
[----:B------:R-:W-:Y:S01]  /*0500*/  FMUL R11, R0, UR4 ;  /* 0x00000004000b7c20 */ /* 0x000fe20008400000 */
[----:B------:R-:W-:Y:S01]  /*0510*/  ULDC UR4, c[0x0][0x154] ;  /* 0x0000550000047ab9 */ /* 0x000fe20000000800 */
[----:B------:R-:W-:-:S02]  /*0520*/  IMAD.SHL.U32 R0, R7, 0x4, RZ ;  /* 0x0000000407007824 */ /* 0x000fc400078e00ff */
[----:B------:R-:W-:Y:S02]  /*0530*/  VOTEU.ALL UP0, P0 ;  /* 0x00000000003f7886 */ /* 0x000fe40000000000 */
[----:B------:R-:W5:Y:S01]  /*0540*/  F2I.U32.TRUNC.NTZ R11, R11 ;  /* 0x0000000b000b7305 */ /* 0x000f62000020f000 */
[----:B------:R-:W-:Y:S01]  /*0550*/  VOTEU.ALL UP1, P0 ;  /* 0x00000000003f7886 */ /* 0x000fe20000020000 */
[----:B------:R-:W-:Y:S02]  /*0560*/  LOP3.LUT R19, R7, 0xc, R0, 0x78, !PT ;  /* 0x0000000c07137812 */ /* 0x000fe400078e7800 */
[----:B-1----:R-:W-:Y:S01]  /*0570*/  I2FP.F32.U32 R7, R4 ;  /* 0x0000000400077245 */ /* 0x002fe20000201000 */
[----:B------:R-:W1:Y:S01]  /*0580*/  @!UP0 S2UR UR7, SR_CgaCtaId ;  /* 0x00000000000789c3 */ /* 0x000e620000008800 */
[----:B------:R-:W-:Y:S01]  /*0590*/  SHF.R.S32.HI R10, RZ, 0x1f, R19 ;  /* 0x0000001fff0a7819 */ /* 0x000fe20000011413 */
[----:B------:R-:W-:Y:S01]  /*05a0*/  @!UP0 UMOV UR6, 0x400 ;  /* 0x0000040000068882 */ /* 0x000fe20000000000 */
[----:B------:R-:W-:Y:S01]  /*05b0*/  SHF.R.S32.HI R0, RZ, 0x1f, R3 ;  /* 0x0000001fff007819 */ /* 0x000fe20000011403 */
[----:B------:R-:W-:Y:S01]  /*05c0*/  FMUL R14, R7, UR4 ;  /* 0x00000004070e7c20 */ /* 0x000fe20008400000 */
[----:B------:R-:W-:Y:S01]  /*05d0*/  LEA.HI R10, R10, R19, RZ, 0x3 ;  /* 0x000000130a0a7211 */ /* 0x000fe200078f18ff */
[----:B------:R-:W-:Y:S01]  /*05e0*/  UMOV UR4, 0x20 ;  /* 0x0000002000047882 */ /* 0x000fe20000000000 */
[----:B------:R-:W-:Y:S01]  /*05f0*/  LEA.HI R0, R0, R3, RZ, 0x2 ;  /* 0x0000000300007211 */ /* 0x000fe200078f10ff */
[----:B------:R-:W-:-:S04]  /*0600*/  @!UP0 UIADD3 UR4, -UR4, 0x100000, URZ ;  /* 0x0010000004048890 */ /* 0x000fc8000fffe13f */
[----:B------:R-:W-:Y:S02]  /*0610*/  @!UP0 USHF.L.U32 UR5, UR4, 0xb, URZ ;  /* 0x0000000b04058899 */ /* 0x000fe4000800063f */
[----:B------:R-:W-:Y:S01]  /*0620*/  @!UP0 USHF.L.U32 UR4, UR4, 0x1, URZ ;  /* 0x0000000104048899 */ /* 0x000fe2000800063f */
[----:B------:R-:W-:Y:S01]  /*0630*/  LOP3.LUT R12, R10, 0xfffffff8, RZ, 0xc0, !PT ;  /* 0xfffffff80a0c7812 */ /* 0x000fe200078ec0ff */
[----:B-----5:R-:W-:Y:S01]  /*0640*/  IMAD.MOV R16, RZ, RZ, -R11 ;  /* 0x000000ffff107224 */ /* 0x020fe200078e0a0b */
[----:B------:R-:W5:Y:S01]  /*0650*/  F2I.U32.TRUNC.NTZ R14, R14 ;  /* 0x0000000e000e7305 */ /* 0x000f62000020f000 */
[----:B------:R-:W-:Y:S02]  /*0660*/  LOP3.LUT R0, R0, 0xfffffffc, RZ, 0xc0, !PT ;  /* 0xfffffffc00007812 */ /* 0x000fe400078ec0ff */
[----:B--2---:R-:W-:Y:S01]  /*0670*/  IMAD R7, R13, R16, UR8 ;  /* 0x000000080d077e24 */ /* 0x004fe2000f8e0210 */
[----:B---3--:R-:W-:Y:S01]  /*0680*/  ISETP.EQ.U32.AND P2, PT, R15, 0x1, PT ;  /* 0x000000010f00780c */ /* 0x008fe20003f42070 */
[----:B------:R-:W-:-:S02]  /*0690*/  IMAD.IADD R12, R19, 0x1, -R12 ;  /* 0x00000001130c7824 */ /* 0x000fc400078e0a0c */
[----:B------:R-:W-:Y:S01]  /*06a0*/  IMAD.IADD R3, R3, 0x1, -R0 ;  /* 0x0000000103037824 */ /* 0x000fe200078e0a00 */
[----:B------:R-:W-:Y:S02]  /*06b0*/  LOP3.LUT R0, R95, 0x7f, RZ, 0xc0, !PT ;  /* 0x0000007f5f007812 */ /* 0x000fe400078ec0ff */
[----:B------:R-:W-:Y:S02]  /*06c0*/  ISETP.NE.AND P4, PT, R12, R7, PT ;  /* 0x000000070c00720c */ /* 0x000fe40003f85270 */
[C---:B------:R-:W-:Y:S01]  /*06d0*/  ISETP.NE.AND P1, PT, R3.reuse, 0x3, PT ;  /* 0x000000030300780c */ /* 0x040fe20003f25270 */
[----:B-1----:R-:W-:Y:S01]  /*06e0*/  @!UP0 ULEA UR6, UR7, UR6, 0x18 ;  /* 0x0000000607068291 */ /* 0x002fe2000f8ec03f */
[----:B-----5:R-:W-:Y:S01]  /*06f0*/  IMAD.MOV R23, RZ, RZ, -R14 ;  /* 0x000000ffff177224 */ /* 0x020fe200078e0a0e */
[----:B------:R-:W-:Y:S01]  /*0700*/  VOTEU.ALL UP0, P0 ;  /* 0x00000000003f7886 */ /* 0x000fe20000000000 */
[----:B------:R-:W-:Y:S01]  /*0710*/  LOP3.LUT P0, RZ, R8, 0x7, RZ, 0xc0, !PT ;  /* 0x0000000708ff7812 */ /* 0x000fe2000780c0ff */
[----:B------:R-:W-:Y:S01]  /*0720*/  VIADD R8, R2, 0xffffffff ;  /* 0xffffffff02087836 */ /* 0x000fe20000000000 */
[----:B------:R-:W-:Y:S01]  /*0730*/  ISETP.EQ.OR P1, PT, R3, RZ, !P1 ;  /* 0x000000ff0300720c */ /* 0x000fe20004f22670 */
[----:B0-----:R-:W-:Y:S01]  /*0740*/  IMAD R11, R9, R23, R4 ;  /* 0x00000017090b7224 */ /* 0x001fe200078e0204 */
[----:B------:R-:W-:-:S03]  /*0750*/  ISETP.LT.U32.AND P0, PT, R19, 0x8, !P0 ;  /* 0x000000081300780c */ /* 0x000fc60004701070 */
[----:B------:R-:W-:Y:S02]  /*0760*/  @P4 SHF.R.S32.HI R10, RZ, 0x3, R10 ;  /* 0x00000003ff0a4819 */ /* 0x000fe4000001140a */
[----:B------:R-:W-:Y:S01]  /*0770*/  ISETP.EQ.AND P1, PT, R2, RZ, P1 ;  /* 0x000000ff0200720c */ /* 0x000fe20000f22270 */
[----:B------:R-:W0:Y:S02]  /*0780*/  FENCE.VIEW.ASYNC.S ;  /* 0x00000000000073c6 */ /* 0x000e240000000000 */
[----:B0-----:R0:W1:Y:S01]  /*0790*/  @!UP0 SYNCS.EXCH.64 URZ, [UR6+0x80], UR4 ;  /* 0x00008004063f85b2 */ /* 0x0010620008000100 */
[----:B------:R-:W-:Y:S02]  /*07a0*/  @P4 ISETP.NE.AND P5, PT, R10, R11, PT ;  /* 0x0000000b0a00420c */ /* 0x000fe40003fa5270 */
[----:B------:R-:W-:Y:S02]  /*07b0*/  ISETP.GE.U32.AND P6, PT, R8, 0x2, PT ;  /* 0x000000020800780c */ /* 0x000fe40003fc6070 */
[----:B------:R-:W-:-:S02]  /*07c0*/  SEL R11, RZ, 0x1, !P0 ;  /* 0x00000001ff0b7807 */ /* 0x000fc40004000000 */
[----:B------:R-:W-:Y:S02]  /*07d0*/  @P4 SEL R22, RZ, 0x1, P5 ;  /* 0x00000001ff164807 */ /* 0x000fe40002800000 */
[----:B------:R-:W-:Y:S02]  /*07e0*/  SEL R18, RZ, 0x1, !P1 ;  /* 0x00000001ff127807 */ /* 0x000fe40004800000 */
[----:B------:R-:W-:Y:S02]  /*07f0*/  LOP3.LUT R22, R22, R11, RZ, 0xc0, !PT ;  /* 0x0000000b16167212 */ /* 0x000fe400078ec0ff */
[----:B------:R-:W-:Y:S01]  /*0800*/  SEL R18, R18, 0x2, P6 ;  /* 0x0000000212127807 */ /* 0x000fe20003000000 */
[----:B------:R0:W2:Y:S01]  /*0810*/  @!UP1 SYNCS.EXCH.64 URZ, [UR6+0x88], UR4 ;  /* 0x00008804063f95b2 */ /* 0x0000a20008000100 */
[----:B------:R-:W-:Y:S01]  /*0820*/  NOP ;  /* 0x0000000000007918 */ /* 0x000fe20000000000 */
[----:B------:R-:W-:Y:S05]  /*0830*/  @!P2 BRA `(.L_x_3) ;  /* 0x000000000008a947 */ /* 0x000fea0003800000 */
[----:B-12-4-:R-:W-:Y:S01]  /*0840*/  UCGABAR_ARV ;  /* 0x00000000000079c7 */ /* 0x016fe20008000000 */
[----:B------:R-:W-:Y:S05]  /*0850*/  BRA `(.L_x_4) ;  /* 0x0000000000047947 */ /* 0x000fea0003800000 */
.L_x_3:
[----:B-12-4-:R-:W-:Y:S01]  /*0860*/  NOP ;  /* 0x0000000000007918 */ /* 0x016fe20000000000 */
.L_x_4:
[----:B------:R-:W1:Y:S01]  /*0870*/  LDC R2, c[0x0][0x65c] ;  /* 0x00019700ff027b82 */ /* 0x000e620000000800 */
[----:B------:R-:W-:Y:S02]  /*0880*/  IMAD.U32 R10, RZ, RZ, UR8 ;  /* 0x00000008ff0a7e24 */ /* 0x000fe4000f8e00ff */
[----:B------:R-:W-:Y:S01]  /*0890*/  IMAD.MOV.U32 R11, RZ, RZ, RZ ;  /* 0x000000ffff0b7224 */ /* 0x000fe200078e00ff */
[----:B-1----:R-:W-:-:S04]  /*08a0*/  ISETP.NE.AND P1, PT, R2, 0x1, PT ;  /* 0x000000010200780c */ /* 0x002fc80003f25270 */
[----:B------:R-:W-:-:S09]  /*08b0*/  P2R R5, PR, RZ, 0x2 ;  /* 0x00000002ff057803 */ /* 0x000fd20000000000 */
[----:B------:R-:W1:Y:S01]  /*08c0*/  @P1 LDC R17, c[0x0][0x10] ;  /* 0x00000400ff111b82 */ /* 0x000e620000000800 */
[----:B------:R-:W-:Y:S02]  /*08d0*/  @P1 IMAD.MOV.U32 R5, RZ, RZ, RZ ;  /* 0x000000ffff051224 */ /* 0x000fe400078e00ff */
[----:B------:R-:W-:-:S05]  /*08e0*/  @P1 IMAD.MOV.U32 R15, RZ, RZ, RZ ;  /* 0x000000ffff0f1224 */ /* 0x000fca00078e00ff */
[----:B------:R-:W2:Y:S01]  /*08f0*/  @!P1 LDC R13, c[0x0][0xc] ;  /* 0x00000300ff0d9b82 */ /* 0x000ea20000000800 */
[----:B0-----:R-:W-:Y:S01]  /*0900*/  ULDC UR4, c[0x0][0xc] ;  /* 0x0000030000047ab9 */ /* 0x001fe20000000800 */
[----:B------:R-:W-:Y:S01]  /*0910*/  ULDC UR5, c[0x0][0x10] ;  /* 0x0000040000057ab9 */ /* 0x000fe20000000800 */
[----:B------:R-:W-:Y:S01]  /*0920*/  ULDC UR6, c[0x0][0x14] ;  /* 0x0000050000067ab9 */ /* 0x000fe20000000800 */
[----:B------:R-:W-:-:S04]  /*0930*/  UIMAD.WIDE.U32 UR4, UR4, UR5, URZ ;  /* 0x00000005040472a5 */ /* 0x000fc8000f8e003f */
[----:B------:R-:W-:Y:S02]  /*0940*/  UIMAD.WIDE.U32 UR38, UR4, UR6, URZ ;  /* 0x00000006042672a5 */ /* 0x000fe4000f8e003f */
[----:B------:R-:W-:-:S04]  /*0950*/  UIMAD UR41, UR5, UR6, URZ ;  /* 0x00000006052972a4 */ /* 0x000fc8000f8e023f */
[----:B------:R-:W-:Y:S01]  /*0960*/  UIADD3 UR41, UR39, UR41, URZ ;  /* 0x0000002927297290 */ /* 0x000fe2000fffe03f */
[----:B-1----:R-:W-:-:S04]  /*0970*/  @P1 IMAD.WIDE.U32 R16, R17, UR8, R4 ;  /* 0x0000000811101c25 */ /* 0x002fc8000f8e0004 */
[----:B------:R-:W-:Y:S02]  /*0980*/  @P1 IMAD.IADD R17, R17, 0x1, R15 ;  /* 0x0000000111111824 */ /* 0x000fe400078e020f */
[----:B--2---:R-:W-:-:S04]  /*0990*/  @!P1 IMAD.WIDE.U32 R10, R4, R13, R10 ;  /* 0x0000000d040a9225 */ /* 0x004fc800078e000a */
[----:B------:R-:W-:Y:S02]  /*09a0*/  @!P1 IMAD.MOV.U32 R16, RZ, RZ, R10 ;  /* 0x000000ffff109224 */ /* 0x000fe400078e000a */
[----:B------:R-:W-:Y:S01]  /*09b0*/  @!P1 IMAD.MOV.U32 R17, RZ, RZ, R11 ;  /* 0x000000ffff119224 */ /* 0x000fe200078e000b */
[----:B------:R-:W-:Y:S06]  /*09c0*/  @!P2 BRA `(.L_x_5) ;  /* 0x00000000000ca947 */ /* 0x000fec0003800000 */
[----:B------:R-:W-:Y:S01]  /*09d0*/  UCGABAR_WAIT ;  /* 0x0000000000007dc7 */ /* 0x000fe20008000000 */
[----:B------:R-:W-:Y:S01]  /*09e0*/  CCTL.IVALL ;  /* 0x00000000ff00798f */ /* 0x000fe20002000000 */
[----:B------:R-:W-:Y:S05]  /*09f0*/  BRA `(.L_x_6) ;  /* 0x0000000000047947 */ /* 0x000fea0003800000 */
.L_x_5:
[----:B------:R-:W-:Y:S06]  /*0a00*/  BAR.SYNC.DEFER_BLOCKING 0x0 ;  /* 0x0000000000007b1d */ /* 0x000fec0000010000 */
.L_x_6:
[----:B------:R-:W-:Y:S05]  /*0a10*/  @!P3 BRA `(.L_x_7) ;  /* 0x0000005c00c0b947 */ /* 0x000fea0003800000 */
[----:B------:R-:W-:-:S13]  /*0a20*/  ISETP.GT.U32.AND P0, PT, R8, 0x1, PT ;  /* 0x000000010800780c */ /* 0x000fda0003f04070 */
[----:B------:R-:W-:Y:S05]  /*0a30*/  @P0 EXIT ;  /* 0x000000000000094d */ /* 0x000fea0003800000 */
[----:B------:R-:W-:Y:S01]  /*0a40*/  ULDC.64 UR4, c[0x0][0x650] ;  /* 0x0001940000047ab9 */ /* 0x000fe20000000a00 */
[----:B------:R-:W-:Y:S01]  /*0a50*/  PRMT R3, RZ, 0x7610, R3 ;  /* 0x00007610ff037816 */ /* 0x000fe20000000003 */
[----:B------:R-:W-:Y:S01]  /*0a60*/  IMAD.MOV.U32 R103, RZ, RZ, -0x1 ;  /* 0xffffffffff677424 */ /* 0x000fe200078e00ff */
[----:B------:R-:W-:Y:S01]  /*0a70*/  ISETP.GE.U32.AND P0, PT, R16, UR4, PT ;  /* 0x0000000410007c0c */ /* 0x000fe2000bf06070 */
[----:B------:R-:W-:Y:S02]  /*0a80*/  IMAD.MOV.U32 R100, RZ, RZ, -0x1 ;  /* 0xffffffffff647424 */ /* 0x000fe400078e00ff */
[----:B------:R-:W-:Y:S01]  /*0a90*/  IMAD.MOV.U32 R101, RZ, RZ, -0x1 ;  /* 0xffffffffff657424 */ /* 0x000fe200078e00ff */
[----:B------:R-:W-:-:S13]  /*0aa0*/  ISETP.GE.U32.AND.EX P0, PT, R17, UR5, PT, P0 ;  /* 0x0000000511007c0c */ /* 0x000fda000bf06100 */
[----:B------:R-:W-:Y:S05]  /*0ab0*/  @P0 BRA `(.L_x_8) ;  /* 0x0000000400280947 */ /* 0x000fea0003800000 */
[----:B------:R-:W0:Y:S01]  /*0ac0*/  LDC.64 R24, c[0x0][0x628] ;  /* 0x00018a00ff187b82 */ /* 0x000e220000000a00 */
[----:B------:R-:W-:Y:S02]  /*0ad0*/  IMAD.MOV.U32 R10, RZ, RZ, R16 ;  /* 0x000000ffff0a7224 */ /* 0x000fe400078e0010 */
[----:B------:R-:W-:-:S05]  /*0ae0*/  IMAD.MOV.U32 R11, RZ, RZ, R17 ;  /* 0x000000ffff0b7224 */ /* 0x000fca00078e0011 */
[----:B------:R-:W1:Y:S08]  /*0af0*/  LDC R8, c[0x0][0x630] ;  /* 0x00018c00ff087b82 */ /* 0x000e700000000800 */
[----:B------:R-:W2:Y:S01]  /*0b00*/  LDC.64 R26, c[0x0][0x620] ;  /* 0x00018800ff1a7b82 */ /* 0x000ea20000000a00 */
[----:B0-----:R-:W-:-:S04]  /*0b10*/  ISETP.NE.U32.AND P0, PT, R24, RZ, PT ;  /* 0x000000ff1800720c */ /* 0x001fc80003f05070 */
[----:B------:R-:W-:-:S13]  /*0b20*/  ISETP.NE.AND.EX P0, PT, R25, RZ, PT, P0 ;  /* 0x000000ff1900720c */ /* 0x000fda0003f05300 */
[----:B-12---:R-:W-:Y:S05]  /*0b30*/  @!P0 BRA `(.L_x_9) ;  /* 0x0000000000288947 */ /* 0x006fea0003800000 */
[----:B------:R-:W0:Y:S02]  /*0b40*/  LDC R3, c[0x0][0x634] ;  /* 0x00018d00ff037b82 */ /* 0x000e240000000800 */
[----:B0-----:R-:W-:-:S05]  /*0b50*/  IADD3 R3, P0, R16, R3, RZ ;  /* 0x0000000310037210 */ /* 0x001fca0007f1e0ff */
[----:B------:R-:W-:-:S04]  /*0b60*/  IMAD.X R21, RZ, RZ, R17, P0 ;  /* 0x000000ffff157224 */ /* 0x000fc800000e0611 */
[----:B------:R-:W-:-:S04]  /*0b70*/  IMAD.WIDE.U32 R10, R21, R24, RZ ;  /* 0x00000018150a7225 */ /* 0x000fc800078e00ff */
[----:B------:R-:W-:-:S04]  /*0b80*/  IMAD.WIDE.U32 R12, P0, R3, R25, R10 ;  /* 0x00000019030c7225 */ /* 0x000fc8000780000a */
[----:B------:R-:W-:-:S04]  /*0b90*/  IMAD.WIDE.U32 R10, R3, R24, RZ ;  /* 0x00000018030a7225 */ /* 0x000fc800078e00ff */
[----:B------:R-:W-:Y:S01]  /*0ba0*/  IMAD.X R15, RZ, RZ, RZ, P0 ;  /* 0x000000ffff0f7224 */ /* 0x000fe200000e06ff */
[----:B------:R-:W-:Y:S01]  /*0bb0*/  IADD3 RZ, P0, R11, R12, RZ ;  /* 0x0000000c0bff7210 */ /* 0x000fe20007f1e0ff */
[----:B------:R-:W-:-:S04]  /*0bc0*/  IMAD.MOV.U32 R14, RZ, RZ, R13 ;  /* 0x000000ffff0e7224 */ /* 0x000fc800078e000d */
[----:B------:R-:W-:-:S08]  /*0bd0*/  IMAD.WIDE.U32.X R10, R21, R25, R14, P0 ;  /* 0x00000019150a7225 */ /* 0x000fd000000e040e */
.L_x_9:
[----:B------:R-:W0:Y:S01]  /*0be0*/  LDC.64 R30, c[0x0][0x640] ;  /* 0x00019000ff1e7b82 */ /* 0x000e220000000a00 */
[-CC-:B------:R-:W-:Y:S02]  /*0bf0*/  SHF.R.U64 R101, R10, R8.reuse, R11.reuse ;  /* 0x000000080a657219 */ /* 0x180fe4000000120b */
[----:B------:R-:W-:Y:S02]  /*0c00*/  SHF.R.U32.HI R3, RZ, R8, R11 ;  /* 0x00000008ff037219 */ /* 0x000fe4000001160b */
[----:B------:R-:W-:-:S03]  /*0c10*/  IADD3 R5, P0, RZ, -R101, RZ ;  /* 0x80000065ff057210 */ /* 0x000fc60007f1e0ff */
[----:B------:R-:W1:Y:S02]  /*0c20*/  LDC R12, c[0x0][0x618] ;  /* 0x00018600ff0c7b82 */ /* 0x000e640000000800 */
[----:B------:R-:W-:Y:S02]  /*0c30*/  IMAD.X R3, RZ, RZ, ~R3, P0 ;  /* 0x000000ffff037224 */ /* 0x000fe400000e0e03 */
[----:B------:R-:W-:-:S04]  /*0c40*/  IMAD.WIDE.U32 R10, R5, R26, R16 ;  /* 0x0000001a050a7225 */ /* 0x000fc800078e0010 */
[----:B------:R-:W2:Y:S01]  /*0c50*/  LDC R20, c[0x0][0x608] ;  /* 0x00018200ff147b82 */ /* 0x000ea20000000800 */
[----:B------:R-:W-:Y:S02]  /*0c60*/  IMAD R8, R3, R26, RZ ;  /* 0x0000001a03087224 */ /* 0x000fe400078e02ff */
[----:B------:R-:W-:Y:S02]  /*0c70*/  IMAD.MOV.U32 R3, RZ, RZ, -0x1 ;  /* 0xffffffffff037424 */ /* 0x000fe400078e00ff */
[----:B------:R-:W-:Y:S02]  /*0c80*/  IMAD R5, R5, R27, R8 ;  /* 0x0000001b05057224 */ /* 0x000fe400078e0208 */
[----:B------:R-:W-:Y:S01]  /*0c90*/  IMAD R26, R9, R23, R4 ;  /* 0x00000017091a7224 */ /* 0x000fe200078e0204 */
[----:B------:R-:W3:Y:S01]  /*0ca0*/  LDC R28, c[0x0][0x658] ;  /* 0x00019600ff1c7b82 */ /* 0x000ee20000000800 */
[----:B------:R-:W-:Y:S01]  /*0cb0*/  IMAD.IADD R5, R11, 0x1, R5 ;  /* 0x000000010b057824 */ /* 0x000fe200078e0205 */
[----:B0-----:R-:W-:Y:S01]  /*0cc0*/  ISETP.NE.U32.AND P0, PT, R30, RZ, PT ;  /* 0x000000ff1e00720c */ /* 0x001fe20003f05070 */
[----:B------:R-:W-:-:S03]  /*0cd0*/  IMAD.MOV.U32 R23, RZ, RZ, 0x1 ;  /* 0x00000001ff177424 */ /* 0x000fc600078e00ff */
[----:B------:R-:W-:Y:S02]  /*0ce0*/  ISETP.NE.AND.EX P0, PT, R31, RZ, PT, P0 ;  /* 0x000000ff1f00720c */ /* 0x000fe40003f05300 */
[----:B------:R-:W0:Y:S01]  /*0cf0*/  LDC R24, c[0x0][0x600] ;  /* 0x00018000ff187b82 */ /* 0x000e220000000800 */
[-CC-:B-1----:R-:W-:Y:S02]  /*0d00*/  SHF.R.U64 R14, R10, R12.reuse, R5.reuse ;  /* 0x0000000c0a0e7219 */ /* 0x182fe40000001205 */
[----:B------:R-:W-:-:S05]  /*0d10*/  SHF.R.U32.HI R5, RZ, R12, R5 ;  /* 0x0000000cff057219 */ /* 0x000fca0000011605 */
[----:B------:R-:W1:Y:S01]  /*0d20*/  LDC R15, c[0x0][0x648] ;  /* 0x00019200ff0f7b82 */ /* 0x000e620000000800 */
[-CC-:B--2---:R-:W-:Y:S02]  /*0d30*/  SHF.R.U64 R27, R14, R20.reuse, R5.reuse ;  /* 0x000000140e1b7219 */ /* 0x184fe40000001205 */
[----:B------:R-:W-:-:S05]  /*0d40*/  SHF.R.U32.HI R5, RZ, R20, R5 ;  /* 0x00000014ff057219 */ /* 0x000fca0000011605 */
[----:B------:R-:W2:Y:S01]  /*0d50*/  LDC R21, c[0x0][0x638] ;  /* 0x00018e00ff157b82 */ /* 0x000ea20000000800 */
[-CC-:B---3--:R-:W-:Y:S02]  /*0d60*/  SHF.R.U64 R20, R27, R28.reuse, R5.reuse ;  /* 0x0000001c1b147219 */ /* 0x188fe40000001205 */
[-C--:B------:R-:W-:Y:S02]  /*0d70*/  SHF.L.U32 R3, R3, R28.reuse, RZ ;  /* 0x0000001c03037219 */ /* 0x080fe400000006ff */
[----:B------:R-:W-:Y:S01]  /*0d80*/  SHF.R.U32.HI R5, RZ, R28, R5 ;  /* 0x0000001cff057219 */ /* 0x000fe20000011605 */
[----:B------:R-:W-:Y:S01]  /*0d90*/  IMAD.MOV.U32 R4, RZ, RZ, R20 ;  /* 0x000000ffff047224 */ /* 0x000fe200078e0014 */
[----:B------:R-:W-:Y:S01]  /*0da0*/  LOP3.LUT R12, RZ, R3, RZ, 0x33, !PT ;  /* 0x00000003ff0c7212 */ /* 0x000fe200078e33ff */
[----:B------:R-:W3:Y:S01]  /*0db0*/  LDC R25, c[0x0][0x610] ;  /* 0x00018400ff197b82 */ /* 0x000ee20000000800 */
[----:B------:R-:W-:Y:S05]  /*0dc0*/  @!P0 BRA `(.L_x_10) ;  /* 0x0000000000288947 */ /* 0x000fea0003800000 */
[----:B------:R-:W4:Y:S02]  /*0dd0*/  LDC R3, c[0x0][0x64c] ;  /* 0x00019300ff037b82 */ /* 0x000f240000000800 */
[----:B----4-:R-:W-:-:S05]  /*0de0*/  IADD3 R3, P0, R20, R3, RZ ;  /* 0x0000000314037210 */ /* 0x010fca0007f1e0ff */
        /* <DEDUP_REMOVED lines=8> */
.L_x_10:
[----:B-1----:R-:W-:Y:S01]  /*0e70*/  SHF.R.U64 R4, R4, R15, R5 ;  /* 0x0000000f04047219 */ /* 0x002fe20000001205 */
[----:B0-----:R-:W-:Y:S01]  /*0e80*/  VIADD R5, R24, 0xffffffff ;  /* 0xffffffff18057836 */ /* 0x001fe20000000000 */
[----:B------:R-:W-:Y:S02]  /*0e90*/  SHF.L.U32 R3, R23, R28, RZ ;  /* 0x0000001c17037219 */ /* 0x000fe400000006ff */
[----:B------:R-:W-:Y:S01]  /*0ea0*/  LOP3.LUT R12, R27, R12, RZ, 0xc0, !PT ;  /* 0x0000000c1b0c7212 */ /* 0x000fe200078ec0ff */
[----:B------:R-:W-:Y:S01]  /*0eb0*/  IMAD.MOV R8, RZ, RZ, -R4 ;  /* 0x000000ffff087224 */ /* 0x000fe200078e0a04 */
[----:B------:R-:W-:-:S03]  /*0ec0*/  SEL R7, R7, R26, !P1 ;  /* 0x0000001a07077207 */ /* 0x000fc60004800000 */
[----:B------:R-:W-:Y:S01]  /*0ed0*/  IMAD R12, R3, R4, R12 ;  /* 0x00000004030c7224 */ /* 0x000fe200078e020c */
[----:B------:R-:W-:Y:S01]  /*0ee0*/  LOP3.LUT R4, R14, R5, RZ, 0xc0, !PT ;  /* 0x000000050e047212 */ /* 0x000fe200078ec0ff */
[----:B--2---:R-:W-:Y:S02]  /*0ef0*/  IMAD R3, R8, R21, R20 ;  /* 0x0000001508037224 */ /* 0x004fe400078e0214 */
[----:B---3--:R-:W-:Y:S02]  /*0f00*/  IMAD R7, R12, R25, R7 ;  /* 0x000000190c077224 */ /* 0x008fe400078e0207 */
[----:B------:R-:W-:Y:S02]  /*0f10*/  IMAD.MOV.U32 R5, RZ, RZ, 0x1 ;  /* 0x00000001ff057424 */ /* 0x000fe400078e00ff */
[----:B------:R-:W-:-:S03]  /*0f20*/  IMAD R4, R3, R24, R4 ;  /* 0x0000001803047224 */ /* 0x000fc600078e0204 */
[----:B------:R-:W-:Y:S02]  /*0f30*/  PRMT R3, R5, 0x7610, R3 ;  /* 0x0000761005037816 */ /* 0x000fe40000000003 */
[----:B------:R-:W-:Y:S02]  /*0f40*/  SEL R100, R4, R7, !P1 ;  /* 0x0000000704647207 */ /* 0x000fe40004800000 */
[----:B------:R-:W-:-:S07]  /*0f50*/  SEL R103, R7, R4, !P1 ;  /* 0x0000000407677207 */ /* 0x000fce0004800000 */
.L_x_8:
[----:B------:R-:W-:-:S08]  /*0f60*/  NOP ;  /* 0x0000000000007918 */ /* 0x000fd00000000000 */
[----:B------:R-:W0:Y:S02]  /*0f70*/  USETMAXREG.TRY_ALLOC.CTAPOOL UP0, 0xe8 ;  /* 0x000000e8000079c8 */ /* 0x000e240008000600 */
[----:B0-----:R-:W-:-:S13]  /*0f80*/  PLOP3.LUT P0, PT, PT, PT, UP0, 0x80, 0x0 ;  /* 0x000000000000781c */ /* 0x001fda0003f0f008 */
[----:B------:R-:W-:Y:S05]  /*0f90*/  @!P0 BRA `(.L_x_8) ;  /* 0xfffffffc00f08947 */ /* 0x000fea000383ffff */
[----:B------:R-:W-:Y:S01]  /*0fa0*/  ULDC.64 UR4, c[0x0][0x598] ;  /* 0x0001660000047ab9 */ /* 0x000fe20000000a00 */
[----:B------:R-:W-:Y:S01]  /*0fb0*/  ULDC.64 UR36, c[0x0][0x208] ;  /* 0x0000820000247ab9 */ /* 0x000fe20000000a00 */
[----:B------:R-:W-:-:S04]  /*0fc0*/  ISETP.NE.U32.AND P0, PT, RZ, UR4, PT ;  /* 0x00000004ff007c0c */ /* 0x000fc8000bf05070 */
[----:B------:R-:W-:-:S13]  /*0fd0*/  ISETP.NE.AND.EX P0, PT, RZ, UR5, PT, P0 ;  /* 0x00000005ff007c0c */ /* 0x000fda000bf05300 */
[----:B------:R-:W-:Y:S05]  /*0fe0*/  @!P0 BRA `(.L_x_11) ;  /* 0x00000000001c8947 */ /* 0x000fea0003800000 */
[----:B------:R-:W0:Y:S02]  /*0ff0*/  LDC.64 R4, c[0x0][0x598] ;  /* 0x00016600ff047b82 */ /* 0x000e240000000a00 */
[----:B0-----:R-:W2:Y:S02]  /*1000*/  LDG.E.64 R4, desc[UR36][R4.64] ;  /* 0x0000002404047981 */ /* 0x001ea4000c1e1b00 */
[----:B--2---:R-:W-:-:S04]  /*1010*/  ISETP.NE.U32.AND P0, PT, R4, RZ, PT ;  /* 0x000000ff0400720c */ /* 0x004fc80003f05070 */
[----:B------:R-:W-:-:S13]  /*1020*/  ISETP.NE.AND.EX P0, PT, R5, RZ, PT, P0 ;  /* 0x000000ff0500720c */ /* 0x000fda0003f05300 */
[----:B------:R-:W-:Y:S05]  /*1030*/  @!P0 BRA `(.L_x_11) ;  /* 0x0000000000088947 */ /* 0x000fea0003800000 */
[----:B------:R0:W5:Y:S01]  /*1040*/  LD.E R23, desc[UR36][R4.64] ;  /* 0x0000002404177980 */ /* 0x000162000c101900 */
[----:B------:R-:W-:Y:S05]  /*1050*/  BRA `(.L_x_12) ;  /* 0x0000000000247947 */ /* 0x000fea0003800000 */
.L_x_11:
[----:B------:R-:W-:Y:S02]  /*1060*/  ULDC.64 UR4, c[0x0][0x588] ;  /* 0x0001620000047ab9 */ /* 0x000fe40000000a00 */
[----:B------:R-:W-:-:S04]  /*1070*/  ISETP.NE.U32.AND P0, PT, RZ, UR4, PT ;  /* 0x00000004ff007c0c */ /* 0x000fc8000bf05070 */
[----:B------:R-:W-:-:S13]  /*1080*/  ISETP.NE.AND.EX P0, PT, RZ, UR5, PT, P0 ;  /* 0x00000005ff007c0c */ /* 0x000fda000bf05300 */
[----:B------:R-:W-:Y:S05]  /*1090*/  @!P0 BRA `(.L_x_13) ;  /* 0x00000000000c8947 */ /* 0x000fea0003800000 */
[----:B------:R-:W0:Y:S02]  /*10a0*/  LDC.64 R4, c[0x0][0x588] ;  /* 0x00016200ff047b82 */ /* 0x000e240000000a00 */
[----:B0-----:R1:W5:Y:S01]  /*10b0*/  LDG.E R23, desc[UR36][R4.64] ;  /* 0x0000002404177981 */ /* 0x001362000c1e1900 */
[----:B------:R-:W-:Y:S05]  /*10c0*/  BRA `(.L_x_12) ;  /* 0x0000000000087947 */ /* 0x000fea0003800000 */
.L_x_13:
[----:B------:R-:W-:Y:S02]  /*10d0*/  ULDC UR4, c[0x0][0x580] ;  /* 0x0001600000047ab9 */ /* 0x000fe40000000800 */
[----:B------:R-:W-:-:S07]  /*10e0*/  IMAD.U32 R23, RZ, RZ, UR4 ;  /* 0x00000004ff177e24 */ /* 0x000fce000f8e00ff */
.L_x_12:
[----:B------:R-:W-:Y:S02]  /*10f0*/  ULDC.64 UR4, c[0x0][0x5a0] ;  /* 0x0001680000047ab9 */ /* 0x000fe40000000a00 */
[----:B------:R-:W-:-:S04]  /*1100*/  ISETP.NE.U32.AND P0, PT, RZ, UR4, PT ;  /* 0x00000004ff007c0c */ /* 0x000fc8000bf05070 */
[----:B------:R-:W-:-:S13]  /*1110*/  ISETP.NE.AND.EX P0, PT, RZ, UR5, PT, P0 ;  /* 0x00000005ff007c0c */ /* 0x000fda000bf05300 */
[----:B------:R-:W-:Y:S05]  /*1120*/  @!P0 BRA `(.L_x_14) ;  /* 0x00000000001c8947 */ /* 0x000fea0003800000 */
[----:B01----:R-:W0:Y:S02]  /*1130*/  LDC.64 R4, c[0x0][0x5a0] ;  /* 0x00016800ff047b82 */ /* 0x003e240000000a00 */
[----:B0-----:R-:W2:Y:S02]  /*1140*/  LDG.E.64 R4, desc[UR36][R4.64] ;  /* 0x0000002404047981 */ /* 0x001ea4000c1e1b00 */
[----:B--2---:R-:W-:-:S04]  /*1150*/  ISETP.NE.U32.AND P0, PT, R4, RZ, PT ;  /* 0x000000ff0400720c */ /* 0x004fc80003f05070 */
[----:B------:R-:W-:-:S13]  /*1160*/  ISETP.NE.AND.EX P0, PT, R5, RZ, PT, P0 ;  /* 0x000000ff0500720c */ /* 0x000fda0003f05300 */
[----:B------:R-:W-:Y:S05]  /*1170*/  @!P0 BRA `(.L_x_14) ;  /* 0x0000000000088947 */ /* 0x000fea0003800000 */
[----:B------:R0:W5:Y:S01]  /*1180*/  LD.E R90, desc[UR36][R4.64] ;  /* 0x00000024045a7980 */ /* 0x000162000c101900 */
[----:B------:R-:W-:Y:S05]  /*1190*/  BRA `(.L_x_15) ;  /* 0x0000000000247947 */ /* 0x000fea0003800000 */
.L_x_14:
[----:B------:R-:W-:Y:S02]  /*11a0*/  ULDC.64 UR4, c[0x0][0x590] ;  /* 0x0001640000047ab9 */ /* 0x000fe40000000a00 */
[----:B------:R-:W-:-:S04]  /*11b0*/  ISETP.NE.U32.AND P0, PT, RZ, UR4, PT ;  /* 0x00000004ff007c0c */ /* 0x000fc8000bf05070 */
[----:B------:R-:W-:-:S13]  /*11c0*/  ISETP.NE.AND.EX P0, PT, RZ, UR5, PT, P0 ;  /* 0x00000005ff007c0c */ /* 0x000fda000bf05300 */
[----:B------:R-:W-:Y:S05]  /*11d0*/  @!P0 BRA `(.L_x_16) ;  /* 0x00000000000c8947 */ /* 0x000fea0003800000 */
[----:B------:R-:W2:Y:S02]  /*11e0*/  LDC.64 R90, c[0x0][0x590] ;  /* 0x00016400ff5a7b82 */ /* 0x000ea40000000a00 */
[----:B--2---:R2:W5:Y:S01]  /*11f0*/  LDG.E R90, desc[UR36][R90.64] ;  /* 0x000000245a5a7981 */ /* 0x004562000c1e1900 */
[----:B------:R-:W-:Y:S05]  /*1200*/  BRA `(.L_x_15) ;  /* 0x0000000000087947 */ /* 0x000fea0003800000 */
.L_x_16:
[----:B------:R-:W-:Y:S02]  /*1210*/  ULDC UR4, c[0x0][0x584] ;  /* 0x0001610000047ab9 */ /* 0x000fe40000000800 */
[----:B------:R-:W-:-:S07]  /*1220*/  IMAD.U32 R90, RZ, RZ, UR4 ;  /* 0x00000004ff5a7e24 */ /* 0x000fce000f8e00ff */
.L_x_15:
[----:B------:R-:W-:-:S13]  /*1230*/  LOP3.LUT P0, RZ, R3, 0xff, RZ, 0xc0, !PT ;  /* 0x000000ff03ff7812 */ /* 0x000fda000780c0ff */
[----:B------:R-:W-:Y:S05]  /*1240*/  @!P0 EXIT ;  /* 0x000000000000894d */ /* 0x000fea0003800000 */
[----:B------:R-:W3:Y:S01]  /*1250*/  LDC R93, c[0x0][0x658] ;  /* 0x00019600ff5d7b82 */ /* 0x000ee20000000800 */
[----:B------:R-:W-:Y:S01]  /*1260*/  LOP3.LUT R6, R6, 0x1, RZ, 0xc0, !PT ;  /* 0x0000000106067812 */ /* 0x000fe200078ec0ff */
[----:B------:R-:W-:Y:S01]  /*1270*/  ULDC.64 UR6, c[0x0][0x288] ;  /* 0x0000a20000067ab9 */ /* 0x000fe20000000a00 */
[----:B------:R-:W-:Y:S01]  /*1280*/  SHF.R.U32.HI R3, RZ, 0x2, R95 ;  /* 0x00000002ff037819 */ /* 0x000fe2000001165f */
[----:B------:R-:W-:Y:S01]  /*1290*/  UIADD3 UR4, UR7, 0x3f, URZ ;  /* 0x0000003f07047890 */ /* 0x000fe2000fffe03f */
[----:B------:R-:W-:Y:S01]  /*12a0*/  SHF.R.U32.HI R0, RZ, 0x1, R0 ;  /* 0x00000001ff007819 */ /* 0x000fe20000011600 */
[----:B------:R-:W-:Y:S01]  /*12b0*/  IMAD.SHL.U32 R88, R6, 0x40, RZ ;  /* 0x0000004006587824 */ /* 0x000fe200078e00ff */
[----:B------:R-:W-:Y:S01]  /*12c0*/  LOP3.LUT R3, R3, 0x7, RZ, 0xc0, !PT ;  /* 0x0000000703037812 */ /* 0x000fe200078ec0ff */
[----:B01----:R-:W0:Y:S01]  /*12d0*/  LDC.64 R4, c[0x0][0x5c8] ;  /* 0x00017200ff047b82 */ /* 0x003e220000000a00 */
[----:B------:R-:W-:Y:S01]  /*12e0*/  USHF.R.S32.HI UR5, URZ, 0x1f, UR4 ;  /* 0x0000001f3f057899 */ /* 0x000fe20008011404 */
[----:B------:R-:W-:Y:S01]  /*12f0*/  LOP3.LUT R0, R0, 0x30, RZ, 0xc0, !PT ;  /* 0x0000003000007812 */ /* 0x000fe200078ec0ff */
[----:B------:R-:W-:Y:S01]  /*1300*/  IMAD.MOV.U32 R8, RZ, RZ, 0x1 ;  /* 0x00000001ff087424 */ /* 0x000fe200078e00ff */
[--C-:B------:R-:W-:Y:S01]  /*1310*/  LOP3.LUT R88, R88, 0x40, R3.reuse, 0xe2, !PT ;  /* 0x0000004058587812 */ /* 0x100fe200078ee203 */
[----:B------:R-:W-:Y:S01]  /*1320*/  ULEA.HI UR5, UR5, UR4, URZ, 0x6 ;  /* 0x0000000405057291 */ /* 0x000fe2000f8f303f */
[-C--:B------:R-:W-:Y:S01]  /*1330*/  IADD3 R3, RZ, -R0.reuse, -R3 ;  /* 0x80000000ff037210 */ /* 0x080fe20007ffe803 */
[----:B------:R-:W-:Y:S01]  /*1340*/  IMAD.U32 R7, RZ, RZ, UR6 ;  /* 0x00000006ff077e24 */ /* 0x000fe2000f8e00ff */
[----:B------:R-:W1:Y:S01]  /*1350*/  LDC R97, c[0x0][0x600] ;  /* 0x00018000ff617b82 */ /* 0x000e620000000800 */
[----:B------:R-:W-:Y:S01]  /*1360*/  LOP3.LUT R88, R88, R0, RZ, 0xfc, !PT ;  /* 0x0000000058587212 */ /* 0x000fe200078efcff */
[----:B------:R-:W-:Y:S01]  /*1370*/  IMAD.MOV.U32 R0, RZ, RZ, -0x1 ;  /* 0xffffffffff007424 */ /* 0x000fe200078e00ff */
[----:B------:R-:W-:Y:S01]  /*1380*/  USHF.R.S32.HI UR43, URZ, 0x6, UR5 ;  /* 0x000000063f2b7899 */ /* 0x000fe20008011405 */
[C---:B------:R-:W-:Y:S01]  /*1390*/  LOP3.LUT R94, R95.reuse, 0x3, RZ, 0xc0, !PT ;  /* 0x000000035f5e7812 */ /* 0x040fe200078ec0ff */
[----:B------:R-:W-:Y:S01]  /*13a0*/  IMAD R3, R6, -0x40, R3 ;  /* 0xffffffc006037824 */ /* 0x000fe200078e0203 */
[C---:B------:R-:W-:Y:S01]  /*13b0*/  LOP3.LUT R96, R95.reuse, 0x80, RZ, 0xc0, !PT ;  /* 0x000000805f607812 */ /* 0x040fe200078ec0ff */
[----:B------:R-:W-:Y:S01]  /*13c0*/  UISETP.LT.AND UP0, UPT, UR43, 0x1, UPT ;  /* 0x000000012b00788c */ /* 0x000fe2000bf01270 */
[-C--:B---3--:R-:W-:Y:S01]  /*13d0*/  SHF.L.U32 R0, R0, R93.reuse, RZ ;  /* 0x0000005d00007219 */ /* 0x088fe200000006ff */
[----:B------:R-:W-:Y:S01]  /*13e0*/  ULDC UR4, c[0x0][0x284] ;  /* 0x0000a10000047ab9 */ /* 0x000fe20000000800 */
[----:B------:R-:W-:Y:S01]  /*13f0*/  IMAD R94, R94, -0x2, R7 ;  /* 0xfffffffe5e5e7824 */ /* 0x000fe200078e0207 */
[----:B------:R-:W-:Y:S01]  /*1400*/  USEL UR44, UR43, 0x1, UP0 ;  /* 0x000000012b2c7887 */ /* 0x000fe20008000000 */
[----:B------:R-:W-:Y:S01]  /*1410*/  SHF.L.U32 R93, R8, R93, RZ ;  /* 0x0000005d085d7219 */ /* 0x000fe200000006ff */
[----:B------:R-:W-:Y:S01]  /*1420*/  IMAD.SHL.U32 R95, R95, 0x2, RZ ;  /* 0x000000025f5f7824 */ /* 0x000fe200078e00ff */
[----:B------:R-:W-:Y:S01]  /*1430*/  LOP3.LUT R102, R18, 0x1, RZ, 0xfc, !PT ;  /* 0x0000000112667812 */ /* 0x000fe200078efcff */
[----:B------:R-:W-:Y:S01]  /*1440*/  VIADD R99, R3, UR4 ;  /* 0x0000000403637c36 */ /* 0x000fe20008000000 */
[C---:B0-----:R-:W-:Y:S01]  /*1450*/  SHF.L.U64.HI R92, R4.reuse, 0x3, R5 ;  /* 0x00000003045c7819 */ /* 0x041fe20000010205 */
[----:B--2---:R-:W-:Y:S01]  /*1460*/  IMAD.SHL.U32 R91, R4, 0x8, RZ ;  /* 0x00000008045b7824 */ /* 0x004fe200078e00ff */
[----:B------:R-:W-:Y:S01]  /*1470*/  SHF.R.U32.HI R96, RZ, 0x7, R96 ;  /* 0x00000007ff607819 */ /* 0x000fe20000011660 */
[----:B------:R-:W-:Y:S01]  /*1480*/  IMAD.MOV.U32 R89, RZ, RZ, RZ ;  /* 0x000000ffff597224 */ /* 0x000fe200078e00ff */
[----:B------:R-:W-:Y:S01]  /*1490*/  LOP3.LUT R98, RZ, R0, RZ, 0x33, !PT ;  /* 0x00000000ff627212 */ /* 0x000fe200078e33ff */
[----:B------:R-:W-:Y:S01]  /*14a0*/  UIADD3 UR44, UR43, -UR44, URZ ;  /* 0x8000002c2b2c7290 */ /* 0x000fe2000fffe03f */
[----:B------:R-:W-:Y:S01]  /*14b0*/  UMOV UR40, URZ ;  /* 0x0000003f00287c82 */ /* 0x000fe20008000000 */
[----:B-1----:R-:W-:Y:S01]  /*14c0*/  VIADD R97, R97, 0xffffffff ;  /* 0xffffffff61617836 */ /* 0x002fe20000000000 */
[----:B------:R-:W-:-:S09]  /*14d0*/  UMOV UR42, URZ ;  /* 0x0000003f002a7c82 */ /* 0x000fd20008000000 */
.L_x_164:
[----:B0-----:R-:W0:Y:S01]  /*14e0*/  SHFL.IDX PT, R0, R96, RZ, 0x1f ;  /* 0x00001fff60007589 */ /* 0x001e2200000e0000 */
[----:B-1----:R-:W1:Y:S01]  /*14f0*/  S2UR UR7, SR_CgaCtaId ;  /* 0x00000000000779c3 */ /* 0x002e620000008800 */
[----:B------:R-:W-:Y:S01]  /*1500*/  UMOV UR6, 0x400 ;  /* 0x0000040000067882 */ /* 0x000fe20000000000 */
[----:B0-----:R-:W-:Y:S01]  /*1510*/  R2UR UR4, R0 ;  /* 0x00000000000472ca */ /* 0x001fe200000e0000 */
[----:B-1----:R-:W-:-:S12]  /*1520*/  ULEA UR6, UR7, UR6, 0x18 ;  /* 0x0000000607067291 */ /* 0x002fd8000f8ec03f */
[----:B------:R-:W-:-:S04]  /*1530*/  ULEA.HI UR5, UR4, UR4, URZ, 0x1 ;  /* 0x0000000404057291 */ /* 0x000fc8000f8f083f */
[----:B------:R-:W-:-:S04]  /*1540*/  ULOP3.LUT UR5, UR5, 0x7fffe, URZ, 0xc0, !UPT ;  /* 0x0007fffe05057892 */ /* 0x000fc8000f8ec03f */
[----:B------:R-:W-:-:S03]  /*1550*/  UIADD3 UR5, UR4, -UR5, URZ ;  /* 0x8000000504057290 */ /* 0x000fc6000fffe03f */
[----:B------:R-:W-:Y:S01]  /*1560*/  ULDC UR4, c[0x0][0x28c] ;  /* 0x0000a30000047ab9 */ /* 0x000fe20000000800 */
[----:B------:R-:W-:Y:S01]  /*1570*/  ULEA UR5, UR5, UR6, 0xd ;  /* 0x0000000605057291 */ /* 0x000fe2000f8e683f */
[----:B------:R-:W-:-:S03]  /*1580*/  ISETP.LT.AND P0, PT, RZ, UR4, PT ;  /* 0x00000004ff007c0c */ /* 0x000fc6000bf01270 */
[----:B------:R-:W-:-:S04]  /*1590*/  UIADD3 UR5, UR5, 0x180, URZ ;  /* 0x0000018005057890 */ /* 0x000fc8000fffe03f */
[----:B------:R-:W-:-:S04]  /*15a0*/  USHF.R.U32.HI UR5, URZ, 0x4, UR5 ;  /* 0x000000043f057899 */ /* 0x000fc80008011605 */
[----:B------:R-:W-:Y:S02]  /*15b0*/  ULOP3.LUT UR45, UR5, 0x3fff, URZ, 0xc0, !UPT ;  /* 0x00003fff052d7892 */ /* 0x000fe4000f8ec03f */
[----:B--2345:R-:W-:Y:S10]  /*15c0*/  @P0 BRA `(.L_x_17) ;  /* 0x0000000000400947 */ /* 0x03cff40003800000 */
[----:B------:R-:W-:Y:S01]  /*15d0*/  MOV R0, 0x0 ;  /* 0x0000000000007802 */ /* 0x000fe20000000f00 */
[----:B------:R-:W-:Y:S01]  /*15e0*/  ULDC.64 UR4, c[0x4][0x68] ;  /* 0x01001a0000047ab9 */ /* 0x000fe20000000a00 */
[----:B------:R-:W-:Y:S01]  /*15f0*/  ULDC.64 UR6, c[0x4][0x8] ;  /* 0x0100020000067ab9 */ /* 0x000fe20000000a00 */
[----:B------:R-:W-:Y:S01]  /*1600*/  IMAD.U32 R4, RZ, RZ, UR4 ;  /* 0x00000004ff047e24 */ /* 0x000fe2000f8e00ff */
[----:B------:R0:W1:Y:S01]  /*1610*/  LDC.64 R14, c[0x4][R0] ;  /* 0x01000000000e7b82 */ /* 0x0000620000000a00 */
[----:B------:R-:W-:Y:S01]  /*1620*/  IMAD.U32 R5, RZ, RZ, UR5 ;  /* 0x00000005ff057e24 */ /* 0x000fe2000f8e00ff */
[----:B------:R-:W-:Y:S01]  /*1630*/  ULDC.64 UR4, c[0x4][0x70] ;  /* 0x01001c0000047ab9 */ /* 0x000fe20000000a00 */
[----:B------:R-:W-:Y:S02]  /*1640*/  IMAD.U32 R10, RZ, RZ, UR6 ;  /* 0x00000006ff0a7e24 */ /* 0x000fe4000f8e00ff */
[----:B------:R-:W-:Y:S02]  /*1650*/  IMAD.U32 R6, RZ, RZ, UR4 ;  /* 0x00000004ff067e24 */ /* 0x000fe4000f8e00ff */
[----:B------:R-:W-:-:S02]  /*1660*/  IMAD.U32 R7, RZ, RZ, UR5 ;  /* 0x00000005ff077e24 */ /* 0x000fc4000f8e00ff */
[----:B------:R-:W-:Y:S02]  /*1670*/  IMAD.U32 R11, RZ, RZ, UR7 ;  /* 0x00000007ff0b7e24 */ /* 0x000fe4000f8e00ff */
[----:B------:R-:W-:Y:S02]  /*1680*/  IMAD.MOV.U32 R8, RZ, RZ, 0x1e1 ;  /* 0x000001e1ff087424 */ /* 0x000fe400078e00ff */
[----:B------:R-:W-:Y:S02]  /*1690*/  IMAD.MOV.U32 R12, RZ, RZ, 0x1 ;  /* 0x00000001ff0c7424 */ /* 0x000fe400078e00ff */
[----:B0-----:R-:W-:-:S07]  /*16a0*/  IMAD.MOV.U32 R13, RZ, RZ, RZ ;  /* 0x000000ffff0d7224 */ /* 0x001fce00078e00ff */
[----:B------:R-:W-:-:S07]  /*16b0*/  LEPC R20, `(.L_x_17) ;  /* 0x000000001014794e */ /* 0x000fce0000000000 */
[----:B-1---5:R-:W-:Y:S05]  /*16c0*/  CALL.ABS.NOINC R14 ;  /* 0x000000000e007343 */ /* 0x022fea0003c00000 */
.L_x_17:
[----:B------:R-:W-:-:S13]  /*16d0*/  ISETP.NE.AND P0, PT, R102, 0x3, PT ;  /* 0x000000036600780c */ /* 0x000fda0003f05270 */
[----:B------:R-:W-:Y:S05]  /*16e0*/  @!P0 BRA `(.L_x_18) ;  /* 0x0000000000048947 */ /* 0x000fea0003800000 */
[----:B------:R-:W-:Y:S01]  /*16f0*/  BPT.TRAP 0x1 ;  /* 0x000000040000795c */ /* 0x000fe20000300000 */
.L_x_18:
[----:B------:R-:W0:Y:S01]  /*1700*/  S2UR UR5, SR_CgaCtaId ;  /* 0x00000000000579c3 */ /* 0x000e220000008800 */
[----:B------:R-:W-:Y:S01]  /*1710*/  UMOV UR4, 0x400 ;  /* 0x0000040000047882 */ /* 0x000fe20000000000 */
[----:B------:R-:W-:Y:S02]  /*1720*/  IMAD.U32 R0, RZ, RZ, UR40 ;  /* 0x00000028ff007e24 */ /* 0x000fe4000f8e00ff */
[----:B------:R-:W-:-:S03]  /*1730*/  IMAD.U32 R3, RZ, RZ, UR42 ;  /* 0x0000002aff037e24 */ /* 0x000fc6000f8e00ff */
[----:B------:R-:W-:Y:S01]  /*1740*/  SHF.L.U32 R0, R0, 0x1f, RZ ;  /* 0x0000001f00007819 */ /* 0x000fe200000006ff */
[----:B0-----:R-:W-:-:S06]  /*1750*/  ULEA UR4, UR5, UR4, 0x18 ;  /* 0x0000000405047291 */ /* 0x001fcc000f8ec03f */
[----:B------:R-:W-:-:S04]  /*1760*/  IMAD.U32 R6, RZ, RZ, UR4 ;  /* 0x00000004ff067e24 */ /* 0x000fc8000f8e00ff */
[----:B------:R-:W-:-:S04]  /*1770*/  IMAD R3, R3, 0x8, R6 ;  /* 0x0000000803037824 */ /* 0x000fc800078e0206 */
[----:B------:R0:W1:Y:S01]  /*1780*/  SYNCS.PHASECHK.TRANS64.TRYWAIT P1, [R3+URZ], R0 ;  /* 0x00000000030075a7 */ /* 0x000062000802017f */
[----:B------:R-:W-:Y:S05]  /*1790*/  @!P0 BRA `(.L_x_19) ;  /* 0x0000000000048947 */ /* 0x000fea0003800000 */
[----:B------:R-:W-:Y:S01]  /*17a0*/  BPT.TRAP 0x1 ;  /* 0x000000040000795c */ /* 0x000fe20000300000 */
.L_x_19:
[----:B------:R-:W-:-:S05]  /*17b0*/  IMAD.U32 R4, RZ, RZ, UR44 ;  /* 0x0000002cff047e24 */ /* 0x000fca000f8e00ff */
[----:B------:R-:W-:Y:S01]  /*17c0*/  ISETP.GE.AND P2, PT, R4, 0x1, PT ;  /* 0x000000010400780c */ /* 0x000fe20003f46270 */
[----:B-1----:R-:W-:-:S12]  /*17d0*/  @P1 BRA `(.L_x_20) ;  /* 0x0000000000081947 */ /* 0x002fd80003800000 */
[----:B------:R-:W1:Y:S02]  /*17e0*/  SYNCS.PHASECHK.TRANS64.TRYWAIT P1, [R3+URZ], R0 ;  /* 0x00000000030075a7 */ /* 0x000e64000802017f */
[----:B-1----:R-:W-:Y:S05]  /*17f0*/  @!P1 BRA `(.L_x_21) ;  /* 0x0000006800509947 */ /* 0x002fea0003800000 */
.L_x_20:
[----:B------:R-:W-:Y:S05]  /*1800*/  WARPSYNC.ALL ;  /* 0x0000000000007948 */ /* 0x000fea0003800000 */
[----:B------:R-:W-:Y:S01]  /*1810*/  R2UR UR4, R6 ;  /* 0x00000000060472ca */ /* 0x000fe200000e0000 */
[----:B------:R-:W-:Y:S01]  /*1820*/  ULEA UR5, UR42, UR45, 0xa ;  /* 0x0000002d2a057291 */ /* 0x000fe2000f8e503f */
[----:B------:R-:W-:Y:S01]  /*1830*/  WARPGROUP.ARRIVE ;  /* 0x00000000000079c5 */ /* 0x000fe20000000000 */
[----:B------:R-:W-:Y:S01]  /*1840*/  UMOV UR9, 0x40000040 ;  /* 0x4000004000097882 */ /* 0x000fe20000000000 */
[----:B------:R-:W-:-:S04]  /*1850*/  UMOV UR11, 0x40000040 ;  /* 0x40000040000b7882 */ /* 0x000fc80000000000 */
[----:B------:R-:W-:-:S05]  /*1860*/  UMOV UR8, UR5 ;  /* 0x0000000500087c82 */ /* 0x000fca0008000000 */
[----:B------:R-:W-:-:S04]  /*1870*/  UIADD3 UR4, UR4, 0x1c180, URZ ;  /* 0x0001c18004047890 */ /* 0x000fc8000fffe03f */
[----:B------:R-:W-:-:S04]  /*1880*/  USHF.R.U32.HI UR4, URZ, 0x4, UR4 ;  /* 0x000000043f047899 */ /* 0x000fc80008011604 */
[----:B------:R-:W-:-:S04]  /*1890*/  ULOP3.LUT UR4, UR4, 0x3fff, URZ, 0xc0, !UPT ;  /* 0x00003fff04047892 */ /* 0x000fc8000f8ec03f */
[----:B------:R-:W-:-:S04]  /*18a0*/  ULOP3.LUT UR4, UR4, 0x2000000, URZ, 0xfc, !UPT ;  /* 0x0200000004047892 */ /* 0x000fc8000f8efc3f */
[----:B------:R-:W-:-:S07]  /*18b0*/  ULEA UR6, UR42, UR4, 0xa ;  /* 0x000000042a067291 */ /* 0x000fce000f8e503f */
[----:B------:R-:W-:Y:S02]  /*18c0*/  UMOV UR10, UR6 ;  /* 0x00000006000a7c82 */ /* 0x000fe40008000000 */
[----:B------:R-:W-:Y:S01]  /*18d0*/  HGMMA.64x128x16.F32 R24, gdesc[UR8].tnspA.tnspB, RZ, !UPT, gsb0 ;  /* 0x61e00000081879f0 */ /* 0x000fe2000c0008ff */
[----:B------:R-:W-:Y:S02]  /*18e0*/  UIADD3 UR8, UR5, 0x80, URZ ;  /* 0x0000008005087890 */ /* 0x000fe4000fffe03f */
[----:B------:R-:W-:Y:S01]  /*18f0*/  UIADD3 UR10, UR6, 0x80, URZ ;  /* 0x00000080060a7890 */ /* 0x000fe2000fffe03f */
[----:B------:R-:W-:Y:S01]  /*1900*/  UMOV UR9, 0x40000040 ;  /* 0x4000004000097882 */ /* 0x000fe20000000000 */
[----:B------:R-:W-:Y:S01]  /*1910*/  UMOV UR11, 0x40000040 ;  /* 0x40000040000b7882 */ /* 0x000fe20000000000 */
[----:B------:R-:W-:Y:S02]  /*1920*/  WARPGROUP.DEPBAR.LE gsb0, 0x0 ;  /* 0x00008000000079c5 */ /* 0x000fe40000010000 */
[----:B------:R-:W-:-:S06]  /*1930*/  WARPGROUP.ARRIVE ;  /* 0x00000000000079c5 */ /* 0x000fcc0000000000 */
[----:B------:R-:W-:Y:S01]  /*1940*/  HGMMA.64x128x16.F32 R24, gdesc[UR8].tnspA.tnspB, R24, gsb0 ;  /* 0x61e00000081879f0 */ /* 0x000fe20008000818 */
        /* <DEDUP_REMOVED lines=13> */
[----:B------:R-:W-:Y:S03]  /*1a20*/  HGMMA.64x128x16.F32 R24, gdesc[UR8].tnspA.tnspB, R24, gsb0 ;  /* 0x61e00000081879f0 */ /* 0x000fe60008000818 */
[----:B------:R-:W-:Y:S02]  /*1a30*/  WARPGROUP.DEPBAR.LE gsb0, 0x0 ;  /* 0x00008000000079c5 */ /* 0x000fe40000010000 */
[----:B------:R-:W-:Y:S05]  /*1a40*/  @!P2 BRA `(.L_x_22) ;  /* 0x000000040028a947 */ /* 0x000fea0003800000 */
[----:B------:R-:W-:Y:S01]  /*1a50*/  UIADD3 UR5, UR42, 0x1, URZ ;  /* 0x000000012a057890 */ /* 0x000fe2000fffe03f */
[----:B01----:R-:W-:Y:S02]  /*1a60*/  IMAD.U32 R0, RZ, RZ, UR44 ;  /* 0x0000002cff007e24 */ /* 0x003fe4000f8e00ff */
[----:B------:R-:W-:Y:S01]  /*1a70*/  IMAD.U32 R3, RZ, RZ, UR42 ;  /* 0x0000002aff037e24 */ /* 0x000fe2000f8e00ff */
[----:B------:R-:W-:-:S04]  /*1a80*/  UISETP.NE.AND UP0, UPT, UR5, 0x7, UPT ;  /* 0x000000070500788c */ /* 0x000fc8000bf05270 */
[----:B------:R-:W-:Y:S02]  /*1a90*/  USEL UR6, URZ, 0x1, UP0 ;  /* 0x000000013f067887 */ /* 0x000fe40008000000 */
[----:B------:R-:W-:Y:S02]  /*1aa0*/  USEL UR5, UR5, URZ, UP0 ;  /* 0x0000003f05057287 */ /* 0x000fe40008000000 */
[----:B------:R-:W-:-:S06]  /*1ab0*/  ULOP3.LUT UR6, UR40, UR6, URZ, 0x3c, !UPT ;  /* 0x0000000628067292 */ /* 0x000fcc000f8e3c3f */
[----:B------:R-:W-:-:S07]  /*1ac0*/  IMAD.U32 R7, RZ, RZ, UR6 ;  /* 0x00000006ff077e24 */ /* 0x000fce000f8e00ff */
.L_x_29:
[----:B------:R-:W-:Y:S05]  /*1ad0*/  @!P0 BRA `(.L_x_23) ;  /* 0x0000000000048947 */ /* 0x000fea0003800000 */
[----:B------:R-:W-:Y:S01]  /*1ae0*/  BPT.TRAP 0x1 ;  /* 0x000000040000795c */ /* 0x000fe20000300000 */
.L_x_23:
[----:B------:R-:W0:Y:S01]  /*1af0*/  S2UR UR7, SR_CgaCtaId ;  /* 0x00000000000779c3 */ /* 0x000e220000008800 */
[----:B------:R-:W-:Y:S01]  /*1b00*/  UMOV UR6, 0x400 ;  /* 0x0000040000067882 */ /* 0x000fe20000000000 */
[----:B------:R-:W-:Y:S01]  /*1b10*/  IMAD.U32 R5, RZ, RZ, UR5 ;  /* 0x00000005ff057e24 */ /* 0x000fe2000f8e00ff */
[----:B------:R-:W-:Y:S01]  /*1b20*/  SHF.L.U32 R4, R7, 0x1f, RZ ;  /* 0x0000001f07047819 */ /* 0x000fe200000006ff */
[----:B0-----:R-:W-:-:S06]  /*1b30*/  ULEA UR6, UR7, UR6, 0x18 ;  /* 0x0000000607067291 */ /* 0x001fcc000f8ec03f */
[----:B------:R-:W-:-:S04]  /*1b40*/  IMAD.U32 R6, RZ, RZ, UR6 ;  /* 0x00000006ff067e24 */ /* 0x000fc8000f8e00ff */
[----:B------:R-:W-:-:S04]  /*1b50*/  IMAD R5, R5, 0x8, R6 ;  /* 0x0000000805057824 */ /* 0x000fc800078e0206 */
[----:B------:R0:W1:Y:S01]  /*1b60*/  SYNCS.PHASECHK.TRANS64.TRYWAIT P1, [R5+URZ], R4 ;  /* 0x00000004050075a7 */ /* 0x000062000802017f */
[----:B------:R-:W-:Y:S05]  /*1b70*/  @!P0 BRA `(.L_x_24) ;  /* 0x0000000000048947 */ /* 0x000fea0003800000 */
[----:B------:R-:W-:Y:S01]  /*1b80*/  BPT.TRAP 0x1 ;  /* 0x000000040000795c */ /* 0x000fe20000300000 */
.L_x_24:
[----:B-1----:R-:W-:Y:S05]  /*1b90*/  @P1 BRA `(.L_x_25) ;  /* 0x0000000000081947 */ /* 0x002fea0003800000 */
[----:B------:R-:W1:Y:S02]  /*1ba0*/  SYNCS.PHASECHK.TRANS64.TRYWAIT P1, [R5+URZ], R4 ;  /* 0x00000004050075a7 */ /* 0x000e64000802017f */
[----:B-1----:R-:W-:Y:S05]  /*1bb0*/  @!P1 BRA `(.L_x_26) ;  /* 0x0000006400749947 */ /* 0x002fea0003800000 */
.L_x_25:
[----:B------:R-:W-:Y:S01]  /*1bc0*/  ULEA UR6, UR5, UR45, 0xa ;  /* 0x0000002d05067291 */ /* 0x000fe2000f8e503f */
[----:B------:R-:W-:Y:S01]  /*1bd0*/  WARPGROUP.ARRIVE ;  /* 0x00000000000079c5 */ /* 0x000fe20000000000 */
[----:B------:R-:W-:Y:S01]  /*1be0*/  ULEA UR7, UR5, UR4, 0xa ;  /* 0x0000000405077291 */ /* 0x000fe2000f8e503f */
[----:B------:R-:W-:Y:S01]  /*1bf0*/  UMOV UR9, 0x40000040 ;  /* 0x4000004000097882 */ /* 0x000fe20000000000 */
[----:B------:R-:W-:-:S03]  /*1c00*/  UMOV UR11, 0x40000040 ;  /* 0x40000040000b7882 */ /* 0x000fc60000000000 */
[----:B------:R-:W-:Y:S02]  /*1c10*/  UMOV UR8, UR6 ;  /* 0x0000000600087c82 */ /* 0x000fe40008000000 */
[----:B------:R-:W-:Y:S02]  /*1c20*/  UMOV UR10, UR7 ;  /* 0x00000007000a7c82 */ /* 0x000fe40008000000 */
[----:B------:R-:W-:Y:S01]  /*1c30*/  HGMMA.64x128x16.F32 R24, gdesc[UR8].tnspA.tnspB, R24, gsb0 ;  /* 0x61e00000081879f0 */ /* 0x000fe20008000818 */
[----:B------:R-:W-:Y:S02]  /*1c40*/  UIADD3 UR8, UR6, 0x80, URZ ;  /* 0x0000008006087890 */ /* 0x000fe4000fffe03f */
[----:B------:R-:W-:Y:S01]  /*1c50*/  UIADD3 UR10, UR7, 0x80, URZ ;  /* 0x00000080070a7890 */ /* 0x000fe2000fffe03f */
[----:B------:R-:W-:Y:S01]  /*1c60*/  UMOV UR9, 0x40000040 ;  /* 0x4000004000097882 */ /* 0x000fe20000000000 */
[----:B------:R-:W-:Y:S01]  /*1c70*/  UMOV UR11, 0x40000040 ;  /* 0x40000040000b7882 */ /* 0x000fe20000000000 */
[----:B------:R-:W-:-:S02]  /*1c80*/  WARPGROUP.DEPBAR.LE gsb0, 0x0 ;  /* 0x00008000000079c5 */ /* 0x000fc40000010000 */
        /* <DEDUP_REMOVED lines=18> */
[----:B------:R-:W-:Y:S01]  /*1db0*/  BPT.TRAP 0x1 ;  /* 0x000000040000795c */ /* 0x000fe20000300000 */
.L_x_27:
[----:B------:R-:W-:-:S13]  /*1dc0*/  ISETP.NE.AND P1, PT, R22, RZ, PT ;  /* 0x000000ff1600720c */ /* 0x000fda0003f25270 */
[----:B01----:R-:W-:-:S04]  /*1dd0*/  @P1 IMAD R4, R3, 0x8, R6 ;  /* 0x0000000803041824 */ /* 0x003fc800078e0206 */
[----:B------:R-:W-:-:S05]  /*1de0*/  @P1 VIADD R4, R4, 0x38 ;  /* 0x0000003804041836 */ /* 0x000fca0000000000 */
[----:B------:R-:W-:-:S04]  /*1df0*/  @P1 PRMT R4, R19, 0x654, R4 ;  /* 0x0000065413041816 */ /* 0x000fc80000000004 */
[----:B------:R0:W-:Y:S01]  /*1e00*/  @P1 SYNCS.ARRIVE.TRANS64.RED.A1T0 RZ, [R4+URZ], RZ ;  /* 0x000000ff04ff19a7 */ /* 0x0001e2000810043f */
[----:B------:R-:W-:-:S13]  /*1e10*/  ISETP.GT.U32.AND P1, PT, R18, 0x1, PT ;  /* 0x000000011200780c */ /* 0x000fda0003f24070 */
[----:B0-----:R-:W-:Y:S05]  /*1e20*/  @P1 BRA `(.L_x_28) ;  /* 0x0000000000041947 */ /* 0x001fea0003800000 */
[----:B------:R-:W-:Y:S01]  /*1e30*/  BPT.TRAP 0x1 ;  /* 0x000000040000795c */ /* 0x000fe20000300000 */
.L_x_28:
[----:B------:R-:W-:Y:S01]  /*1e40*/  UIADD3 UR5, UR5, 0x1, URZ ;  /* 0x0000000105057890 */ /* 0x000fe2000fffe03f */
[C---:B------:R-:W-:Y:S01]  /*1e50*/  ISETP.GT.AND P2, PT, R0.reuse, 0x1, PT ;  /* 0x000000010000780c */ /* 0x040fe20003f44270 */
[----:B------:R-:W-:Y:S02]  /*1e60*/  VIADD R3, R3, 0x1 ;  /* 0x0000000103037836 */ /* 0x000fe40000000000 */
[----:B------:R-:W-:Y:S01]  /*1e70*/  UISETP.NE.AND UP0, UPT, UR5, 0x7, UPT ;  /* 0x000000070500788c */ /* 0x000fe2000bf05270 */
[----:B------:R-:W-:Y:S02]  /*1e80*/  VIADD R0, R0, 0xffffffff ;  /* 0xffffffff00007836 */ /* 0x000fe40000000000 */
[C---:B------:R-:W-:Y:S01]  /*1e90*/  ISETP.NE.AND P1, PT, R3.reuse, 0x7, PT ;  /* 0x000000070300780c */ /* 0x040fe20003f25270 */
[----:B------:R-:W-:Y:S02]  /*1ea0*/  USEL UR6, URZ, 0x1, UP0 ;  /* 0x000000013f067887 */ /* 0x000fe40008000000 */
[----:B------:R-:W-:Y:S01]  /*1eb0*/  USEL UR5, UR5, URZ, UP0 ;  /* 0x0000003f05057287 */ /* 0x000fe20008000000 */
[----:B------:R-:W-:-:S03]  /*1ec0*/  SEL R3, R3, RZ, P1 ;  /* 0x000000ff03037207 */ /* 0x000fc60000800000 */
[----:B------:R-:W-:Y:S01]  /*1ed0*/  LOP3.LUT R7, R7, UR6, RZ, 0x3c, !PT ;  /* 0x0000000607077c12 */ /* 0x000fe2000f8e3cff */
[----:B------:R-:W-:Y:S07]  /*1ee0*/  @P2 BRA `(.L_x_29) ;  /* 0xfffffff800f82947 */ /* 0x000fee000383ffff */
.L_x_22:
[----:B01----:R-:W0:Y:S02]  /*1ef0*/  LDC R0, c[0x0][0x28c] ;  /* 0x0000a300ff007b82 */ /* 0x003e240000000800 */
[----:B0-----:R-:W-:-:S13]  /*1f00*/  ISETP.GE.AND P1, PT, R0, 0x1, PT ;  /* 0x000000010000780c */ /* 0x001fda0003f26270 */
[----:B------:R-:W-:Y:S05]  /*1f10*/  @!P1 BRA `(.L_x_30) ;  /* 0x0000000000509947 */ /* 0x000fea0003800000 */
[----:B------:R-:W-:Y:S05]  /*1f20*/  @!P0 BRA `(.L_x_31) ;  /* 0x0000000000048947 */ /* 0x000fea0003800000 */
[----:B------:R-:W-:Y:S01]  /*1f30*/  BPT.TRAP 0x1 ;  /* 0x000000040000795c */ /* 0x000fe20000300000 */
.L_x_31:
[----:B------:R-:W-:Y:S01]  /*1f40*/  ISETP.NE.AND P0, PT, R22, RZ, PT ;  /* 0x000000ff1600720c */ /* 0x000fe20003f05270 */
[----:B------:R-:W-:Y:S01]  /*1f50*/  BSSY B0, `(.L_x_32) ;  /* 0x000000e000007945 */ /* 0x000fe20003800000 */
[----:B------:R-:W-:-:S11]  /*1f60*/  ISETP.GT.U32.AND P1, PT, R18, 0x1, PT ;  /* 0x000000011200780c */ /* 0x000fd60003f24070 */
[----:B------:R-:W-:Y:S05]  /*1f70*/  @!P0 BRA `(.L_x_33) ;  /* 0x00000000002c8947 */ /* 0x000fea0003800000 */
[----:B------:R-:W-:-:S04]  /*1f80*/  UIADD3 UR6, UR44, UR42, URZ ;  /* 0x0000002a2c067290 */ /* 0x000fc8000fffe03f */
[----:B------:R-:W-:-:S04]  /*1f90*/  UIMAD.WIDE.U32 UR4, UR6, 0x24924925, URZ ;  /* 0x24924925060478a5 */ /* 0x000fc8000f8e003f */
[----:B------:R-:W-:-:S04]  /*1fa0*/  UIADD3 UR4, UR6, -UR5, URZ ;  /* 0x8000000506047290 */ /* 0x000fc8000fffe03f */
[----:B------:R-:W-:-:S04]  /*1fb0*/  ULEA.HI UR4, UR4, UR5, URZ, 0x1f ;  /* 0x0000000504047291 */ /* 0x000fc8000f8ff83f */
[----:B------:R-:W-:-:S04]  /*1fc0*/  USHF.R.U32.HI UR4, URZ, 0x2, UR4 ;  /* 0x000000023f047899 */ /* 0x000fc80008011604 */
[----:B------:R-:W-:-:S06]  /*1fd0*/  UIMAD UR4, UR4, -0x7, UR6 ;  /* 0xfffffff9040478a4 */ /* 0x000fcc000f8e0206 */
[----:B------:R-:W-:-:S04]  /*1fe0*/  IMAD.U32 R3, RZ, RZ, UR4 ;  /* 0x00000004ff037e24 */ /* 0x000fc8000f8e00ff */
[----:B------:R-:W-:-:S04]  /*1ff0*/  IMAD R0, R3, 0x8, R6 ;  /* 0x0000000803007824 */ /* 0x000fc800078e0206 */
[----:B------:R-:W-:-:S05]  /*2000*/  VIADD R0, R0, 0x38 ;  /* 0x0000003800007836 */ /* 0x000fca0000000000 */
[----:B------:R-:W-:-:S04]  /*2010*/  PRMT R0, R19, 0x654, R0 ;  /* 0x0000065413007816 */ /* 0x000fc80000000000 */
[----:B------:R0:W-:Y:S03]  /*2020*/  SYNCS.ARRIVE.TRANS64.RED.A1T0 RZ, [R0+URZ], RZ ;  /* 0x000000ff00ff79a7 */ /* 0x0001e6000810043f */
.L_x_33:
[----:B------:R-:W-:Y:S05]  /*2030*/  BSYNC B0 ;  /* 0x0000000000007941 */ /* 0x000fea0003800000 */
.L_x_32:
[----:B------:R-:W-:Y:S05]  /*2040*/  @P1 BRA `(.L_x_30) ;  /* 0x0000000000041947 */ /* 0x000fea0003800000 */
[----:B------:R-:W-:Y:S01]  /*2050*/  BPT.TRAP 0x1 ;  /* 0x000000040000795c */ /* 0x000fe20000300000 */
.L_x_30:
[----:B------:R-:W-:Y:S01]  /*2060*/  UISETP.GE.U32.AND UP1, UPT, UR43, 0x7, UPT ;  /* 0x000000072b00788c */ /* 0x000fe2000bf26070 */
[----:B------:R-:W-:Y:S01]  /*2070*/  IMAD.SHL.U32 R100, R100, 0x80, RZ ;  /* 0x0000008064647824 */ /* 0x000fe200078e00ff */
[----:B------:R-:W-:Y:S01]  /*2080*/  UIADD3 UR42, UR43, UR42, URZ ;  /* 0x0000002a2b2a7290 */ /* 0x000fe2000fffe03f */
[----:B------:R-:W-:Y:S01]  /*2090*/  SHF.R.S32.HI R11, RZ, 0x1f, R101 ;  /* 0x0000001fff0b7819 */ /* 0x000fe20000011465 */
[----:B------:R-:W-:Y:S01]  /*20a0*/  ULDC UR10, c[0x0][0x288] ;  /* 0x0000a200000a7ab9 */ /* 0x000fe20000000800 */
[----:B------:R-:W-:Y:S01]  /*20b0*/  IMAD.SHL.U32 R6, R103, 0x80, RZ ;  /* 0x0000008067067824 */ /* 0x000fe200078e00ff */
[C---:B------:R-:W-:Y:S01]  /*20c0*/  LOP3.LUT R8, R100.reuse, 0x6, R95, 0xf8, !PT ;  /* 0x0000000664087812 */ /* 0x040fe200078ef85f */
[----:B------:R-:W-:Y:S01]  /*20d0*/  UISETP.GT.U32.AND UP0, UPT, UR42, 0x6, UPT ;  /* 0x000000062a00788c */ /* 0x000fe2000bf04070 */
[----:B------:R-:W-:Y:S01]  /*20e0*/  ISETP.GE.AND P0, PT, R100, UR10, PT ;  /* 0x0000000a64007c0c */ /* 0x000fe2000bf06270 */
[----:B------:R-:W-:Y:S01]  /*20f0*/  ULDC.64 UR6, c[0x0][0x5d0] ;  /* 0x0001740000067ab9 */ /* 0x000fe20000000a00 */
[----:B------:R-:W-:Y:S01]  /*2100*/  ULDC UR11, c[0x0][0x284] ;  /* 0x0000a100000b7ab9 */ /* 0x000fe20000000800 */
[----:B------:R-:W-:Y:S01]  /*2110*/  @UP1 UIMAD.WIDE.U32 UR4, UR42, 0x24924925, URZ ;  /* 0x249249252a0418a5 */ /* 0x000fe2000f8e003f */
[----:B------:R-:W-:Y:S01]  /*2120*/  SHF.R.S32.HI R9, RZ, 0x1f, R8 ;  /* 0x0000001fff097819 */ /* 0x000fe20000011408 */
[----:B0-----:R-:W-:Y:S01]  /*2130*/  IMAD R0, R11, UR6, RZ ;  /* 0x000000060b007c24 */ /* 0x001fe2000f8e02ff */
[----:B------:R-:W-:Y:S01]  /*2140*/  UISETP.LT.U32.AND UP0, UPT, UR43, 0x7, UP0 ;  /* 0x000000072b00788c */ /* 0x000fe20008701070 */
[----:B------:R-:W-:Y:S01]  /*2150*/  ISETP.GE.OR P0, PT, R6, UR11, P0 ;  /* 0x0000000b06007c0c */ /* 0x000fe20008706670 */
[----:B------:R-:W-:Y:S01]  /*2160*/  @UP1 UIADD3 UR4, UR42, -UR5, URZ ;  /* 0x800000052a041290 */ /* 0x000fe2000fffe03f */
[C---:B------:R-:W-:Y:S01]  /*2170*/  IMAD R3, R101.reuse, UR7, R0 ;  /* 0x0000000765037c24 */ /* 0x040fe2000f8e0200 */
[----:B------:R-:W-:Y:S01]  /*2180*/  ULDC.64 UR8, c[0x0][0x5c8] ;  /* 0x0001720000087ab9 */ /* 0x000fe20000000a00 */
[----:B------:R-:W-:Y:S01]  /*2190*/  IMAD.WIDE.U32 R4, R101, UR6, R8 ;  /* 0x0000000665047c25 */ /* 0x000fe2000f8e0008 */
[----:B------:R-:W-:-:S02]  /*21a0*/  USEL UR6, URZ, 0x1, !UP0 ;  /* 0x000000013f067887 */ /* 0x000fc4000c000000 */
[----:B------:R-:W-:Y:S01]  /*21b0*/  @UP1 ULEA.HI UR4, UR4, UR5, URZ, 0x1f ;  /* 0x0000000504041291 */ /* 0x000fe2000f8ff83f */
[----:B------:R-:W-:Y:S01]  /*21c0*/  IMAD.WIDE R104, R103, 0x80, R88 ;  /* 0x0000008067687825 */ /* 0x000fe200078e0258 */
[----:B------:R-:W-:Y:S02]  /*21d0*/  ULOP3.LUT UR40, UR40, UR6, URZ, 0x3c, !UPT ;  /* 0x0000000628287292 */ /* 0x000fe4000f8e3c3f */
[----:B------:R-:W-:Y:S01]  /*21e0*/  @UP1 USHF.R.U32.HI UR4, URZ, 0x2, UR4 ;  /* 0x000000023f041899 */ /* 0x000fe20008011604 */
[----:B------:R-:W-:Y:S02]  /*21f0*/  IMAD.IADD R5, R5, 0x1, R3 ;  /* 0x0000000105057824 */ /* 0x000fe400078e0203 */
[----:B------:R-:W-:Y:S01]  /*2200*/  IMAD R3, R105, UR8, RZ ;  /* 0x0000000869037c24 */ /* 0x000fe2000f8e02ff */
[----:B------:R-:W-:Y:S01]  /*2210*/  @UP1 ULOP3.LUT UR40, UR40, 0x1, UR4, 0x78, !UPT ;  /* 0x0000000128281892 */ /* 0x000fe2000f8e7804 */
[----:B------:R-:W-:-:S04]  /*2220*/  IMAD.WIDE.U32 R106, R104, UR8, R4 ;  /* 0x00000008686a7c25 */ /* 0x000fc8000f8e0004 */
[----:B------:R-:W-:Y:S02]  /*2230*/  IMAD R7, R104, UR9, R3 ;  /* 0x0000000968077c24 */ /* 0x000fe4000f8e0203 */
[----:B------:R-:W-:Y:S01]  /*2240*/  IMAD.MOV.U32 R0, RZ, RZ, -0x1 ;  /* 0xffffffffff007424 */ /* 0x000fe200078e00ff */
[----:B------:R-:W-:Y:S06]  /*2250*/  @P0 BRA `(.L_x_34) ;  /* 0x00000040001c0947 */ /* 0x000fec0003800000 */
[----:B-----5:R-:W-:Y:S01]  /*2260*/  FSETP.NEU.AND P0, PT, R90, RZ, PT ;  /* 0x000000ff5a00720b */ /* 0x020fe20003f0d000 */
[----:B------:R-:W-:Y:S01]  /*2270*/  IMAD.IADD R4, R94, 0x1, -R100 ;  /* 0x000000015e047824 */ /* 0x000fe200078e0a64 */
[----:B------:R-:W-:Y:S01]  /*2280*/  BSSY B0, `(.L_x_34) ;  /* 0x0000404000007945 */ /* 0x000fe20003800000 */
[----:B------:R-:W-:Y:S02]  /*2290*/  IMAD.IADD R3, R99, 0x1, -R6 ;  /* 0x0000000163037824 */ /* 0x000fe400078e0a06 */
[----:B------:R-:W-:Y:S01]  /*22a0*/  IMAD.IADD R103, R107, 0x1, R7 ;  /* 0x000000016b677824 */ /* 0x000fe200078e0207 */
[----:B------:R-:W-:-:S04]  /*22b0*/  ISETP.GT.AND P2, PT, R4, RZ, PT ;  /* 0x000000ff0400720c */ /* 0x000fc80003f44270 */
[----:B------:R-:W-:-:S03]  /*22c0*/  ISETP.GT.AND P1, PT, R3, RZ, P2 ;  /* 0x000000ff0300720c */ /* 0x000fc60001724270 */
[----:B------:R-:W-:Y:S10]  /*22d0*/  @!P0 BRA `(.L_x_35) ;  /* 0x0000002c00288947 */ /* 0x000ff40003800000 */
[----:B------:R-:W0:Y:S01]  /*22e0*/  LDC.64 R110, c[0x0][0x5b8] ;  /* 0x00016e00ff6e7b82 */ /* 0x000e220000000a00 */
[----:B------:R-:W-:-:S07]  /*22f0*/  ULDC.64 UR4, c[0x0][0x5c0] ;  /* 0x0001700000047ab9 */ /* 0x000fce0000000a00 */
[----:B------:R-:W1:Y:S08]  /*2300*/  LDC.64 R112, c[0x0][0x5b0] ;  /* 0x00016c00ff707b82 */ /* 0x000e700000000a00 */
[----:B------:R-:W2:Y:S01]  /*2310*/  LDC.64 R114, c[0x0][0x5a8] ;  /* 0x00016a00ff727b82 */ /* 0x000ea20000000a00 */
[-C--:B0-----:R-:W-:Y:S02]  /*2320*/  IMAD R6, R11, R110.reuse, RZ ;  /* 0x0000006e0b067224 */ /* 0x081fe400078e02ff */
[----:B------:R-:W-:-:S04]  /*2330*/  IMAD.WIDE.U32 R108, R101, R110, R8 ;  /* 0x0000006e656c7225 */ /* 0x000fc800078e0008 */
[----:B------:R-:W-:Y:S02]  /*2340*/  IMAD R107, R101, R111, R6 ;  /* 0x0000006f656b7224 */ /* 0x000fe400078e0206 */
[-C--:B-1----:R-:W-:Y:S02]  /*2350*/  IMAD R5, R105, R112.reuse, RZ ;  /* 0x0000007069057224 */ /* 0x082fe400078e02ff */
[----:B------:R-:W-:Y:S02]  /*2360*/  IMAD.IADD R13, R109, 0x1, R107 ;  /* 0x000000016d0d7824 */ /* 0x000fe400078e026b */
[----:B------:R-:W-:Y:S02]  /*2370*/  IMAD.MOV.U32 R12, RZ, RZ, R108 ;  /* 0x000000ffff0c7224 */ /* 0x000fe400078e006c */
[C---:B------:R-:W-:Y:S02]  /*2380*/  IMAD R111, R104.reuse, R113, R5 ;  /* 0x00000071686f7224 */ /* 0x040fe400078e0205 */
[----:B------:R-:W-:-:S04]  /*2390*/  IMAD.WIDE.U32 R6, R104, R112, R12 ;  /* 0x0000007068067225 */ /* 0x000fc800078e000c */
[----:B------:R-:W-:Y:S01]  /*23a0*/  IMAD.IADD R5, R7, 0x1, R111 ;  /* 0x0000000107057824 */ /* 0x000fe200078e026f */
[----:B--2---:R-:W-:-:S04]  /*23b0*/  LEA R14, P0, R6, R114, 0x1 ;  /* 0x00000072060e7211 */ /* 0x004fc800078008ff */
[----:B------:R-:W-:-:S05]  /*23c0*/  LEA.HI.X R15, R6, R115, R5, 0x1, P0 ;  /* 0x00000073060f7211 */ /* 0x000fca00000f0c05 */
[----:B------:R0:W2:Y:S01]  /*23d0*/  @P1 LDG.E.LTC128B.U16 R5, desc[UR36][R14.64] ;  /* 0x000000240e051981 */ /* 0x0000a2000c1e1520 */
[----:B------:R-:W-:Y:S01]  /*23e0*/  LEA R10, P0, R106, UR4, 0x1 ;  /* 0x000000046a0a7c11 */ /* 0x000fe2000f8008ff */
[----:B------:R-:W-:Y:S01]  /*23f0*/  IMAD.WIDE.U32 R6, R104, R112, R8 ;  /* 0x0000007068067225 */ /* 0x000fe200078e0008 */
[----:B------:R-:W-:Y:S03]  /*2400*/  BSSY B1, `(.L_x_36) ;  /* 0x0000012000017945 */ /* 0x000fe60003800000 */
[----:B------:R-:W-:Y:S02]  /*2410*/  IMAD.IADD R7, R111, 0x1, R7 ;  /* 0x000000016f077824 */ /* 0x000fe400078e0207 */
[----:B------:R-:W-:Y:S01]  /*2420*/  IMAD.WIDE.U32 R20, R101, R110, R6 ;  /* 0x0000006e65147225 */ /* 0x000fe200078e0006 */
[----:B0-----:R-:W-:-:S03]  /*2430*/  SHF.L.U64.HI R15, R112, 0x3, R113 ;  /* 0x00000003700f7819 */ /* 0x001fc60000010271 */
[----:B------:R-:W-:Y:S01]  /*2440*/  IMAD.IADD R7, R107, 0x1, R21 ;  /* 0x000000016b077824 */ /* 0x000fe200078e0215 */
[----:B------:R-:W-:Y:S01]  /*2450*/  LEA R6, P4, R20, R114, 0x1 ;  /* 0x0000007214067211 */ /* 0x000fe200078808ff */
[----:B------:R-:W-:-:S03]  /*2460*/  IMAD.SHL.U32 R14, R112, 0x8, RZ ;  /* 0x00000008700e7824 */ /* 0x000fc600078e00ff */
[----:B------:R-:W-:Y:S01]  /*2470*/  LEA.HI.X R7, R20, R115, R7, 0x1, P4 ;  /* 0x0000007314077211 */ /* 0x000fe200020f0c07 */
[----:B--2---:R-:W-:-:S05]  /*2480*/  HADD2.F32 R11, -RZ, R5.H0_H0 ;  /* 0x20000005ff0b7230 */ /* 0x004fca0000004100 */
[----:B------:R-:W-:-:S04]  /*2490*/  FMUL R11, R11, R90 ;  /* 0x0000005a0b0b7220 */ /* 0x000fc80000400000 */
[----:B------:R-:W-:Y:S01]  /*24a0*/  FFMA R24, R24, R23, R11 ;  /* 0x0000001718187223 */ /* 0x000fe2000000000b */
[----:B------:R-:W-:Y:S02]  /*24b0*/  LEA.HI.X R11, R106, UR5, R103, 0x1, P0 ;  /* 0x000000056a0b7c11 */ /* 0x000fe400080f0c67 */
[----:B------:R-:W-:Y:S02]  /*24c0*/  ISETP.GT.AND P0, PT, R4, 0x1, PT ;  /* 0x000000010400780c */ /* 0x000fe40003f04270 */
[----:B------:R-:W-:Y:S02]  /*24d0*/  F2FP.F16.F32.PACK_AB R24, RZ, R24 ;  /* 0x00000018ff18723e */ /* 0x000fe400000000ff */
[----:B------:R-:W-:-:S03]  /*24e0*/  ISETP.GT.AND P3, PT, R3, RZ, P0 ;  /* 0x000000ff0300720c */ /* 0x000fc60000764270 */
[----:B------:R0:W-:Y:S10]  /*24f0*/  @P1 STG.E.U16 desc[UR36][R10.64], R24 ;  /* 0x000000180a001986 */ /* 0x0001f4000c101524 */
[----:B------:R-:W-:Y:S05]  /*2500*/  @!P3 BRA `(.L_x_37) ;  /* 0x000000000004b947 */ /* 0x000fea0003800000 */
[----:B------:R1:W5:Y:S02]  /*2510*/  LDG.E.LTC128B.U16 R5, desc[UR36][R6.64+0x2] ;  /* 0x0000022406057981 */ /* 0x000364000c1e1520 */
.L_x_37:
[----:B------:R-:W-:Y:S05]  /*2520*/  BSYNC B1 ;  /* 0x0000000000017941 */ /* 0x000fea0003800000 */
.L_x_36:
[----:B-----5:R-:W-:Y:S01]  /*2530*/  HADD2.F32 R103, -RZ, R5.H0_H0 ;  /* 0x20000005ff677230 */ /* 0x020fe20000004100 */
[----:B------:R-:W-:Y:S01]  /*2540*/  ISETP.GT.AND P2, PT, R3, 0x8, P2 ;  /* 0x000000080300780c */ /* 0x000fe20001744270 */
[----:B------:R-:W-:Y:S01]  /*2550*/  IMAD.WIDE.U32 R20, R104, R112, R14 ;  /* 0x0000007068147225 */ /* 0x000fe200078e000e */
[----:B0-----:R-:W-:-:S03]  /*2560*/  PRMT R24, R5, 0x7610, R24 ;  /* 0x0000761005187816 */ /* 0x001fc60000000018 */
[----:B------:R-:W-:Y:S01]  /*2570*/  FMUL R12, R103, R90 ;  /* 0x0000005a670c7220 */ /* 0x000fe20000400000 */
[----:B------:R-:W-:Y:S01]  /*2580*/  IMAD.IADD R111, R111, 0x1, R21 ;  /* 0x000000016f6f7824 */ /* 0x000fe200078e0215 */
[----:B------:R-:W-:Y:S02]  /*2590*/  IADD3 R108, P1, R108, R20, RZ ;  /* 0x000000146c6c7210 */ /* 0x000fe40007f3e0ff */
[----:B------:R-:W-:-:S03]  /*25a0*/  FFMA R12, R25, R23, R12 ;  /* 0x00000017190c7223 */ /* 0x000fc6000000000c */
[----:B------:R-:W-:Y:S01]  /*25b0*/  IMAD.X R13, R111, 0x1, R13, P1 ;  /* 0x000000016f0d7824 */ /* 0x000fe200008e060d */
[C---:B------:R-:W-:Y:S02]  /*25c0*/  LEA R14, P1, R108.reuse, R114, 0x1 ;  /* 0x000000726c0e7211 */ /* 0x040fe400078208ff */
[----:B------:R-:W-:Y:S02]  /*25d0*/  F2FP.F16.F32.PACK_AB R12, RZ, R12 ;  /* 0x0000000cff0c723e */ /* 0x000fe400000000ff */
[----:B------:R-:W-:Y:S02]  /*25e0*/  LEA.HI.X R15, R108, R115, R13, 0x1, P1 ;  /* 0x000000736c0f7211 */ /* 0x000fe400008f0c0d */
[----:B------:R-:W-:-:S05]  /*25f0*/  PRMT R21, R12, 0x7610, R21 ;  /* 0x000076100c157816 */ /* 0x000fca0000000015 */
[----:B------:R0:W-:Y:S04]  /*2600*/  @P3 STG.E.U16 desc[UR36][R10.64+0x2], R21 ;  /* 0x000002150a003986 */ /* 0x0001e8000c101524 */
[----:B------:R-:W2:Y:S01]  /*2610*/  @P2 LDG.E.LTC128B.U16 R24, desc[UR36][R14.64] ;  /* 0x000000240e182981 */ /* 0x000ea2000c1e1520 */
[----:B------:R-:W-:Y:S01]  /*2620*/  IADD3 R20, P1, R8, R20, RZ ;  /* 0x0000001408147210 */ /* 0x000fe20007f3e0ff */
[----:B------:R-:W-:Y:S01]  /*2630*/  BSSY B1, `(.L_x_38) ;  /* 0x0000011000017945 */ /* 0x000fe20003800000 */
[----:B------:R-:W-:Y:S02]  /*2640*/  SHF.L.U64.HI R13, R91, 0x1, R92 ;  /* 0x000000015b0d7819 */ /* 0x000fe4000001025c */
[----:B------:R-:W-:Y:S01]  /*2650*/  ISETP.GT.AND P0, PT, R3, 0x8, P0 ;  /* 0x000000080300780c */ /* 0x000fe20000704270 */
[----:B0-----:R-:W-:Y:S01]  /*2660*/  IMAD.X R21, R9, 0x1, R111, P1 ;  /* 0x0000000109157824 */ /* 0x001fe200008e066f */
[----:B------:R-:W-:Y:S01]  /*2670*/  LEA R12, P1, R91, R10, 0x1 ;  /* 0x0000000a5b0c7211 */ /* 0x000fe200078208ff */
[----:B------:R-:W-:-:S04]  /*2680*/  IMAD.WIDE.U32 R20, R101, R110, R20 ;  /* 0x0000006e65147225 */ /* 0x000fc800078e0014 */
[----:B------:R-:W-:Y:S01]  /*2690*/  IMAD.X R13, R13, 0x1, R11, P1 ;  /* 0x000000010d0d7824 */ /* 0x000fe200008e060b */
[----:B------:R-:W-:Y:S01]  /*26a0*/  LEA R8, P3, R20, R114, 0x1 ;  /* 0x0000007214087211 */ /* 0x000fe200078608ff */
[----:B------:R-:W-:-:S05]  /*26b0*/  IMAD.IADD R9, R107, 0x1, R21 ;  /* 0x000000016b097824 */ /* 0x000fca00078e0215 */
[----:B------:R-:W-:Y:S01]  /*26c0*/  LEA.HI.X R9, R20, R115, R9, 0x1, P3 ;  /* 0x0000007314097211 */ /* 0x000fe200018f0c09 */
[----:B--2---:R-:W-:-:S05]  /*26d0*/  HADD2.F32 R5, -RZ, R24.H0_H0 ;  /* 0x20000018ff057230 */ /* 0x004fca0000004100 */
[----:B------:R-:W-:-:S04]  /*26e0*/  FMUL R5, R5, R90 ;  /* 0x0000005a05057220 */ /* 0x000fc80000400000 */
[----:B------:R-:W-:-:S05]  /*26f0*/  FFMA R5, R26, R23, R5 ;  /* 0x000000171a057223 */ /* 0x000fca0000000005 */
[----:B------:R-:W-:-:S05]  /*2700*/  F2FP.F16.F32.PACK_AB R5, RZ, R5 ;  /* 0x00000005ff05723e */ /* 0x000fca00000000ff */
[----:B------:R0:W-:Y:S01]  /*2710*/  @P2 STG.E.U16 desc[UR36][R12.64], R5 ;  /* 0x000000050c002986 */ /* 0x0001e2000c101524 */
[----:B------:R-:W-:Y:S05]  /*2720*/  @!P0 BRA `(.L_x_39) ;  /* 0x0000000000048947 */ /* 0x000fea0003800000 */
[----:B------:R2:W5:Y:S02]  /*2730*/  LDG.E.LTC128B.U16 R24, desc[UR36][R8.64+0x2] ;  /* 0x0000022408187981 */ /* 0x000564000c1e1520 */
.L_x_39:
[----:B------:R-:W-:Y:S05]  /*2740*/  BSYNC B1 ;  /* 0x0000000000017941 */ /* 0x000fea0003800000 */
.L_x_38:
[----:B0----5:R-:W-:Y:S01]  /*2750*/  HADD2.F32 R5, -RZ, R24.H0_H0 ;  /* 0x20000018ff057230 */ /* 0x021fe20000004100 */
[----:B------:R-:W-:Y:S01]  /*2760*/  ISETP.GT.AND P1, PT, R4, 0x8, PT ;  /* 0x000000080400780c */ /* 0x000fe20003f24270 */
[----:B------:R-:W-:Y:S03]  /*2770*/  BSSY B1, `(.L_x_40) ;  /* 0x0000008000017945 */ /* 0x000fe60003800000 */
[----:B------:R-:W-:Y:S01]  /*2780*/  FMUL R14, R5, R90 ;  /* 0x0000005a050e7220 */ /* 0x000fe20000400000 */
[----:B------:R-:W-:-:S03]  /*2790*/  ISETP.GT.AND P2, PT, R3, RZ, P1 ;  /* 0x000000ff0300720c */ /* 0x000fc60000f44270 */
[----:B------:R-:W-:-:S05]  /*27a0*/  FFMA R14, R27, R23, R14 ;  /* 0x000000171b0e7223 */ /* 0x000fca000000000e */
[----:B------:R-:W-:-:S05]  /*27b0*/  F2FP.F16.F32.PACK_AB R14, RZ, R14 ;  /* 0x0000000eff0e723e */ /* 0x000fca00000000ff */
[----:B------:R0:W-:Y:S01]  /*27c0*/  @P0 STG.E.U16 desc[UR36][R12.64+0x2], R14 ;  /* 0x0000020e0c000986 */ /* 0x0001e2000c101524 */
[----:B------:R-:W-:Y:S05]  /*27d0*/  @!P2 BRA `(.L_x_41) ;  /* 0x000000000004a947 */ /* 0x000fea0003800000 */
[----:B------:R3:W5:Y:S02]  /*27e0*/  LDG.E.LTC128B.U16 R24, desc[UR36][R6.64+0x10] ;  /* 0x0000102406187981 */ /* 0x000764000c1e1520 */
.L_x_41:
[----:B------:R-:W-:Y:S05]  /*27f0*/  BSYNC B1 ;  /* 0x0000000000017941 */ /* 0x000fea0003800000 */
.L_x_40:
[----:B-----5:R-:W-:Y:S01]  /*2800*/  HADD2.F32 R5, -RZ, R24.H0_H0 ;  /* 0x20000018ff057230 */ /* 0x020fe20000004100 */
        /* <DEDUP_REMOVED lines=9> */
.L_x_43:
[----:B------:R-:W-:Y:S05]  /*28a0*/  BSYNC B1 ;  /* 0x0000000000017941 */ /* 0x000fea0003800000 */
.L_x_42:
[----:B----45:R-:W-:Y:S01]  /*28b0*/  HADD2.F32 R5, -RZ, R24.H0_H0 ;  /* 0x20000018ff057230 */ /* 0x030fe20000004100 */
[----:B------:R-:W-:Y:S01]  /*28c0*/  ISETP.GT.AND P1, PT, R3, 0x8, P1 ;  /* 0x000000080300780c */ /* 0x000fe20000f24270 */
[----:B------:R-:W-:Y:S03]  /*28d0*/  BSSY B1, `(.L_x_44) ;  /* 0x0000007000017945 */ /* 0x000fe60003800000 */
[----:B0-----:R-:W-:-:S04]  /*28e0*/  FMUL R14, R5, R90 ;  /* 0x0000005a050e7220 */ /* 0x001fc80000400000 */
[----:B------:R-:W-:-:S05]  /*28f0*/  FFMA R14, R29, R23, R14 ;  /* 0x000000171d0e7223 */ /* 0x000fca000000000e */
[----:B------:R-:W-:-:S05]  /*2900*/  F2FP.F16.F32.PACK_AB R14, RZ, R14 ;  /* 0x0000000eff0e723e */ /* 0x000fca00000000ff */
[----:B------:R0:W-:Y:S01]  /*2910*/  @P3 STG.E.U16 desc[UR36][R10.64+0x12], R14 ;  /* 0x0000120e0a003986 */ /* 0x0001e2000c101524 */
[----:B------:R-:W-:Y:S05]  /*2920*/  @!P1 BRA `(.L_x_45) ;  /* 0x0000000000049947 */ /* 0x000fea0003800000 */
[----:B------:R4:W5:Y:S02]  /*2930*/  LDG.E.LTC128B.U16 R24, desc[UR36][R8.64+0x10] ;  /* 0x0000102408187981 */ /* 0x000964000c1e1520 */
.L_x_45:
[----:B------:R-:W-:Y:S05]  /*2940*/  BSYNC B1 ;  /* 0x0000000000017941 */ /* 0x000fea0003800000 */
.L_x_44:
[----:B-----5:R-:W-:Y:S01]  /*2950*/  HADD2.F32 R5, -RZ, R24.H0_H0 ;  /* 0x20000018ff057230 */ /* 0x020fe20000004100 */
[----:B------:R-:W-:Y:S01]  /*2960*/  ISETP.GT.AND P0, PT, R3, 0x8, P0 ;  /* 0x000000080300780c */ /* 0x000fe20000704270 */
[----:B------:R-:W-:Y:S03]  /*2970*/  BSSY B1, `(.L_x_46) ;  /* 0x0000007000017945 */ /* 0x000fe60003800000 */
[----:B------:R-:W-:-:S04]  /*2980*/  FMUL R5, R5, R90 ;  /* 0x0000005a05057220 */ /* 0x000fc80000400000 */
[----:B------:R-:W-:-:S05]  /*2990*/  FFMA R5, R30, R23, R5 ;  /* 0x000000171e057223 */ /* 0x000fca0000000005 */
[----:B------:R-:W-:-:S05]  /*29a0*/  F2FP.F16.F32.PACK_AB R5, RZ, R5 ;  /* 0x00000005ff05723e */ /* 0x000fca00000000ff */
[----:B------:R0:W-:Y:S01]  /*29b0*/  @P1 STG.E.U16 desc[UR36][R12.64+0x10], R5 ;  /* 0x000010050c001986 */ /* 0x0001e2000c101524 */
[----:B------:R-:W-:Y:S05]  /*29c0*/  @!P0 BRA `(.L_x_47) ;  /* 0x0000000000048947 */ /* 0x000fea0003800000 */
[----:B------:R0:W5:Y:S02]  /*29d0*/  LDG.E.LTC128B.U16 R24, desc[UR36][R8.64+0x12] ;  /* 0x0000122408187981 */ /* 0x000164000c1e1520 */
.L_x_47:
[----:B------:R-:W-:Y:S05]  /*29e0*/  BSYNC B1 ;  /* 0x0000000000017941 */ /* 0x000fea0003800000 */
.L_x_46:
        /* <DEDUP_REMOVED lines=10> */
.L_x_49:
[----:B------:R-:W-:Y:S05]  /*2a90*/  BSYNC B1 ;  /* 0x0000000000017941 */ /* 0x000fea0003800000 */
.L_x_48:
        /* <DEDUP_REMOVED lines=10> */
.L_x_51:
[----:B------:R-:W-:Y:S05]  /*2b40*/  BSYNC B1 ;  /* 0x0000000000017941 */ /* 0x000fea0003800000 */
.L_x_50:
[----:B0----5:R-:W-:Y:S01]  /*2b50*/  HADD2.F32 R5, -RZ, R24.H0_H0 ;  /* 0x20000018ff057230 */ /* 0x021fe20000004100 */
        /* <DEDUP_REMOVED lines=8> */
.L_x_53:
[----:B------:R-:W-:Y:S05]  /*2be0*/  BSYNC B1 ;  /* 0x0000000000017941 */ /* 0x000fea0003800000 */
.L_x_52:
        /* <DEDUP_REMOVED lines=9> */
.L_x_55:
[----:B------:R-:W-:Y:S05]  /*2c80*/  BSYNC B1 ;  /* 0x0000000000017941 */ /* 0x000fea0003800000 */
.L_x_54:
        /* <DEDUP_REMOVED lines=10> */
.L_x_57:
[----:B------:R-:W-:Y:S05]  /*2d30*/  BSYNC B1 ;  /* 0x0000000000017941 */ /* 0x000fea0003800000 */
.L_x_56:
        /* <DEDUP_REMOVED lines=10> */
.L_x_59:
[----:B------:R-:W-:Y:S05]  /*2de0*/  BSYNC B1 ;  /* 0x0000000000017941 */ /* 0x000fea0003800000 */
.L_x_58:
        /* <DEDUP_REMOVED lines=9> */
.L_x_61:
[----:B------:R-:W-:Y:S05]  /*2e80*/  BSYNC B1 ;  /* 0x0000000000017941 */ /* 0x000fea0003800000 */
.L_x_60:
        /* <DEDUP_REMOVED lines=9> */
.L_x_63:
[----:B------:R-:W-:Y:S05]  /*2f20*/  BSYNC B1 ;  /* 0x0000000000017941 */ /* 0x000fea0003800000 */
.L_x_62:
        /* <DEDUP_REMOVED lines=10> */
.L_x_65:
[----:B------:R-:W-:Y:S05]  /*2fd0*/  BSYNC B1 ;  /* 0x0000000000017941 */ /* 0x000fea0003800000 */
.L_x_64:
        /* <DEDUP_REMOVED lines=10> */
.L_x_67:
[----:B------:R-:W-:Y:S05]  /*3080*/  BSYNC B1 ;  /* 0x0000000000017941 */ /* 0x000fea0003800000 */
.L_x_66:
        /* <DEDUP_REMOVED lines=9> */
.L_x_69:
[----:B------:R-:W-:Y:S05]  /*3120*/  BSYNC B1 ;  /* 0x0000000000017941 */ /* 0x000fea0003800000 */
.L_x_68:
        /* <DEDUP_REMOVED lines=9> */
.L_x_71:
[----:B------:R-:W-:Y:S05]  /*31c0*/  BSYNC B1 ;  /* 0x0000000000017941 */ /* 0x000fea0003800000 */
.L_x_70:
        /* <DEDUP_REMOVED lines=10> */
.L_x_73:
[----:B------:R-:W-:Y:S05]  /*3270*/  BSYNC B1 ;  /* 0x0000000000017941 */ /* 0x000fea0003800000 */
.L_x_72:
        /* <DEDUP_REMOVED lines=10> */
.L_x_75:
[----:B------:R-:W-:Y:S05]  /*3320*/  BSYNC B1 ;  /* 0x0000000000017941 */ /* 0x000fea0003800000 */
.L_x_74:
        /* <DEDUP_REMOVED lines=9> */
.L_x_77:
[----:B------:R-:W-:Y:S05]  /*33c0*/  BSYNC B1 ;  /* 0x0000000000017941 */ /* 0x000fea0003800000 */
.L_x_76:
        /* <DEDUP_REMOVED lines=9> */
.L_x_79:
[----:B------:R-:W-:Y:S05]  /*3460*/  BSYNC B1 ;  /* 0x0000000000017941 */ /* 0x000fea0003800000 */
.L_x_78:
        /* <DEDUP_REMOVED lines=10> */
.L_x_81:
[----:B------:R-:W-:Y:S05]  /*3510*/  BSYNC B1 ;  /* 0x0000000000017941 */ /* 0x000fea0003800000 */
.L_x_80:
        /* <DEDUP_REMOVED lines=10> */
.L_x_83:
[----:B------:R-:W-:Y:S05]  /*35c0*/  BSYNC B1 ;  /* 0x0000000000017941 */ /* 0x000fea0003800000 */
.L_x_82:
        /* <DEDUP_REMOVED lines=9> */
.L_x_85:
[----:B------:R-:W-:Y:S05]  /*3660*/  BSYNC B1 ;  /* 0x0000000000017941 */ /* 0x000fea0003800000 */
.L_x_84:
        /* <DEDUP_REMOVED lines=9> */
.L_x_87:
[----:B------:R-:W-:Y:S05]  /*3700*/  BSYNC B1 ;  /* 0x0000000000017941 */ /* 0x000fea0003800000 */
.L_x_86:
        /* <DEDUP_REMOVED lines=10> */
.L_x_89:
[----:B------:R-:W-:Y:S05]  /*37b0*/  BSYNC B1 ;  /* 0x0000000000017941 */ /* 0x000fea0003800000 */
.L_x_88:
        /* <DEDUP_REMOVED lines=10> */
.L_x_91:
[----:B------:R-:W-:Y:S05]  /*3860*/  BSYNC B1 ;  /* 0x0000000000017941 */ /* 0x000fea0003800000 */
.L_x_90:
        /* <DEDUP_REMOVED lines=9> */
.L_x_93:
[----:B------:R-:W-:Y:S05]  /*3900*/  BSYNC B1 ;  /* 0x0000000000017941 */ /* 0x000fea0003800000 */
.L_x_92:
        /* <DEDUP_REMOVED lines=9> */
.L_x_95:
[----:B------:R-:W-:Y:S05]  /*39a0*/  BSYNC B1 ;  /* 0x0000000000017941 */ /* 0x000fea0003800000 */
.L_x_94:
        /* <DEDUP_REMOVED lines=10> */
.L_x_97:
[----:B------:R-:W-:Y:S05]  /*3a50*/  BSYNC B1 ;  /* 0x0000000000017941 */ /* 0x000fea0003800000 */
.L_x_96:
        /* <DEDUP_REMOVED lines=10> */
.L_x_99:
[----:B------:R-:W-:Y:S05]  /*3b00*/  BSYNC B1 ;  /* 0x0000000000017941 */ /* 0x000fea0003800000 */
.L_x_98:
        /* <DEDUP_REMOVED lines=9> */
.L_x_101:
[----:B------:R-:W-:Y:S05]  /*3ba0*/  BSYNC B1 ;  /* 0x0000000000017941 */ /* 0x000fea0003800000 */
.L_x_100:
        /* <DEDUP_REMOVED lines=9> */
.L_x_103:
[----:B------:R-:W-:Y:S05]  /*3c40*/  BSYNC B1 ;  /* 0x0000000000017941 */ /* 0x000fea0003800000 */
.L_x_102:
        /* <DEDUP_REMOVED lines=10> */
.L_x_105:
[----:B------:R-:W-:Y:S05]  /*3cf0*/  BSYNC B1 ;  /* 0x0000000000017941 */ /* 0x000fea0003800000 */
.L_x_104:
        /* <DEDUP_REMOVED lines=10> */
.L_x_107:
[----:B------:R-:W-:Y:S05]  /*3da0*/  BSYNC B1 ;  /* 0x0000000000017941 */ /* 0x000fea0003800000 */
.L_x_106:
        /* <DEDUP_REMOVED lines=9> */
.L_x_109:
[----:B------:R-:W-:Y:S05]  /*3e40*/  BSYNC B1 ;  /* 0x0000000000017941 */ /* 0x000fea0003800000 */
.L_x_108:
        /* <DEDUP_REMOVED lines=9> */
.L_x_111:
[----:B------:R-:W-:Y:S05]  /*3ee0*/  BSYNC B1 ;  /* 0x0000000000017941 */ /* 0x000fea0003800000 */
.L_x_110:
        /* <DEDUP_REMOVED lines=10> */
.L_x_113:
[----:B------:R-:W-:Y:S05]  /*3f90*/  BSYNC B1 ;  /* 0x0000000000017941 */ /* 0x000fea0003800000 */
.L_x_112:
        /* <DEDUP_REMOVED lines=10> */
.L_x_115:
[----:B------:R-:W-:Y:S05]  /*4040*/  BSYNC B1 ;  /* 0x0000000000017941 */ /* 0x000fea0003800000 */
.L_x_114:
        /* <DEDUP_REMOVED lines=9> */
.L_x_117:
[----:B------:R-:W-:Y:S05]  /*40e0*/  BSYNC B1 ;  /* 0x0000000000017941 */ /* 0x000fea0003800000 */
.L_x_116:
        /* <DEDUP_REMOVED lines=9> */
.L_x_119:
[----:B------:R-:W-:Y:S05]  /*4180*/  BSYNC B1 ;  /* 0x0000000000017941 */ /* 0x000fea0003800000 */
.L_x_118:
        /* <DEDUP_REMOVED lines=10> */
.L_x_121:
[----:B------:R-:W-:Y:S05]  /*4230*/  BSYNC B1 ;  /* 0x0000000000017941 */ /* 0x000fea0003800000 */
.L_x_120:
        /* <DEDUP_REMOVED lines=10> */
.L_x_123:
[----:B------:R-:W-:Y:S05]  /*42e0*/  BSYNC B1 ;  /* 0x0000000000017941 */ /* 0x000fea0003800000 */
.L_x_122:
        /* <DEDUP_REMOVED lines=9> */
.L_x_125:
[----:B------:R-:W-:Y:S05]  /*4380*/  BSYNC B1 ;  /* 0x0000000000017941 */ /* 0x000fea0003800000 */
.L_x_124:
        /* <DEDUP_REMOVED lines=9> */
.L_x_127:
[----:B------:R-:W-:Y:S05]  /*4420*/  BSYNC B1 ;  /* 0x0000000000017941 */ /* 0x000fea0003800000 */
.L_x_126:
        /* <DEDUP_REMOVED lines=10> */
.L_x_129:
[----:B------:R-:W-:Y:S05]  /*44d0*/  BSYNC B1 ;  /* 0x0000000000017941 */ /* 0x000fea0003800000 */
.L_x_128:
        /* <DEDUP_REMOVED lines=10> */
.L_x_131:
[----:B------:R-:W-:Y:S05]  /*4580*/  BSYNC B1 ;  /* 0x0000000000017941 */ /* 0x000fea0003800000 */
.L_x_130:
        /* <DEDUP_REMOVED lines=9> */
.L_x_133:
[----:B------:R-:W-:Y:S05]  /*4620*/  BSYNC B1 ;  /* 0x0000000000017941 */ /* 0x000fea0003800000 */
.L_x_132:
        /* <DEDUP_REMOVED lines=9> */
.L_x_135:
[----:B------:R-:W-:Y:S05]  /*46c0*/  BSYNC B1 ;  /* 0x0000000000017941 */ /* 0x000fea0003800000 */
.L_x_134:
        /* <DEDUP_REMOVED lines=10> */
.L_x_137:
[----:B------:R-:W-:Y:S05]  /*4770*/  BSYNC B1 ;  /* 0x0000000000017941 */ /* 0x000fea0003800000 */
.L_x_136:
        /* <DEDUP_REMOVED lines=10> */
.L_x_139:
[----:B------:R-:W-:Y:S05]  /*4820*/  BSYNC B1 ;  /* 0x0000000000017941 */ /* 0x000fea0003800000 */
.L_x_138:
        /* <DEDUP_REMOVED lines=9> */
.L_x_141:
[----:B------:R-:W-:Y:S05]  /*48c0*/  BSYNC B1 ;  /* 0x0000000000017941 */ /* 0x000fea0003800000 */
.L_x_140:
        /* <DEDUP_REMOVED lines=9> */
.L_x_143:
[----:B------:R-:W-:Y:S05]  /*4960*/  BSYNC B1 ;  /* 0x0000000000017941 */ /* 0x000fea0003800000 */
.L_x_142:
        /* <DEDUP_REMOVED lines=10> */
.L_x_145:
[----:B------:R-:W-:Y:S05]  /*4a10*/  BSYNC B1 ;  /* 0x0000000000017941 */ /* 0x000fea0003800000 */
.L_x_144:
        /* <DEDUP_REMOVED lines=10> */
.L_x_147:
[----:B------:R-:W-:Y:S05]  /*4ac0*/  BSYNC B1 ;  /* 0x0000000000017941 */ /* 0x000fea0003800000 */
.L_x_146:
        /* <DEDUP_REMOVED lines=9> */
.L_x_149:
[----:B------:R-:W-:Y:S05]  /*4b60*/  BSYNC B1 ;  /* 0x0000000000017941 */ /* 0x000fea0003800000 */
.L_x_148:
        /* <DEDUP_REMOVED lines=9> */
.L_x_151:
[----:B------:R-:W-:Y:S05]  /*4c00*/  BSYNC B1 ;  /* 0x0000000000017941 */ /* 0x000fea0003800000 */
.L_x_150:
        /* <DEDUP_REMOVED lines=10> */
.L_x_153:
[----:B------:R-:W-:Y:S05]  /*4cb0*/  BSYNC B1 ;  /* 0x0000000000017941 */ /* 0x000fea0003800000 */
.L_x_152:
[----:B-----5:R-:W-:Y:S01]  /*4cc0*/  HADD2.F32 R5, -RZ, R24.H0_H0 ;  /* 0x20000018ff057230 */ /* 0x020fe20000004100 */
[----:B------:R-:W-:Y:S01]  /*4cd0*/  ISETP.GT.AND P0, PT, R4, 0x79, PT ;  /* 0x000000790400780c */ /* 0x000fe20003f04270 */
[----:B------:R-:W-:Y:S01]  /*4ce0*/  @P2 IMAD.MOV.U32 R4, RZ, RZ, R10 ;  /* 0x000000ffff042224 */ /* 0x000fe200078e000a */
[----:B------:R-:W-:Y:S02]  /*4cf0*/  BSSY B1, `(.L_x_154) ;  /* 0x000000a000017945 */ /* 0x000fe40003800000 */
[----:B------:R-:W-:Y:S01]  /*4d00*/  FMUL R5, R5, R90 ;  /* 0x0000005a05057220 */ /* 0x000fe20000400000 */
[----:B------:R-:W-:-:S03]  /*4d10*/  ISETP.GT.AND P3, PT, R3, RZ, P0 ;  /* 0x000000ff0300720c */ /* 0x000fc60000764270 */
[----:B------:R-:W-:-:S05]  /*4d20*/  FFMA R5, R84, R23, R5 ;  /* 0x0000001754057223 */ /* 0x000fca0000000005 */
[----:B------:R-:W-:-:S04]  /*4d30*/  F2FP.F16.F32.PACK_AB R5, RZ, R5 ;  /* 0x00000005ff05723e */ /* 0x000fc800000000ff */
[----:B0-----:R-:W-:Y:S01]  /*4d40*/  PRMT R14, R5, 0x7610, R14 ;  /* 0x00007610050e7816 */ /* 0x001fe2000000000e */
[----:B------:R-:W-:-:S05]  /*4d50*/  @P2 IMAD.MOV.U32 R5, RZ, RZ, R11 ;  /* 0x000000ffff052224 */ /* 0x000fca00078e000b */
[----:B------:R0:W-:Y:S01]  /*4d60*/  @P2 STG.E.U16 desc[UR36][R4.64+0xf0], R14 ;  /* 0x0000f00e04002986 */ /* 0x0001e2000c101524 */
[----:B------:R-:W-:Y:S05]  /*4d70*/  @!P3 BRA `(.L_x_155) ;  /* 0x000000000004b947 */ /* 0x000fea0003800000 */
[----:B------:R0:W5:Y:S02]  /*4d80*/  LDG.E.LTC128B.U16 R24, desc[UR36][R6.64+0xf2] ;  /* 0x0000f22406187981 */ /* 0x000164000c1e1520 */
.L_x_155:
[----:B------:R-:W-:Y:S05]  /*4d90*/  BSYNC B1 ;  /* 0x0000000000017941 */ /* 0x000fea0003800000 */
.L_x_154:
        /* <DEDUP_REMOVED lines=9> */
.L_x_157:
[----:B------:R-:W-:Y:S05]  /*4e30*/  BSYNC B1 ;  /* 0x0000000000017941 */ /* 0x000fea0003800000 */
.L_x_156:
[----:B-----5:R-:W-:Y:S01]  /*4e40*/  HADD2.F32 R5, -RZ, R24.H0_H0 ;  /* 0x20000018ff057230 */ /* 0x020fe20000004100 */
[----:B------:R-:W-:Y:S01]  /*4e50*/  ISETP.GT.AND P0, PT, R3, 0x8, P0 ;  /* 0x000000080300780c */ /* 0x000fe20000704270 */
[----:B0-----:R-:W-:Y:S01]  /*4e60*/  @P1 IMAD.MOV.U32 R4, RZ, RZ, R12 ;  /* 0x000000ffff041224 */ /* 0x001fe200078e000c */
[----:B------:R-:W-:Y:S02]  /*4e70*/  BSSY B1, `(.L_x_158) ;  /* 0x0000009000017945 */ /* 0x000fe40003800000 */
[----:B------:R-:W-:-:S04]  /*4e80*/  FMUL R5, R5, R90 ;  /* 0x0000005a05057220 */ /* 0x000fc80000400000 */
[----:B------:R-:W-:-:S05]  /*4e90*/  FFMA R5, R86, R23, R5 ;  /* 0x0000001756057223 */ /* 0x000fca0000000005 */
[----:B------:R-:W-:-:S04]  /*4ea0*/  F2FP.F16.F32.PACK_AB R5, RZ, R5 ;  /* 0x00000005ff05723e */ /* 0x000fc800000000ff */
[----:B-1-3--:R-:W-:Y:S01]  /*4eb0*/  PRMT R6, R5, 0x7610, R6 ;  /* 0x0000761005067816 */ /* 0x00afe20000000006 */
[----:B------:R-:W-:-:S05]  /*4ec0*/  @P1 IMAD.MOV.U32 R5, RZ, RZ, R13 ;  /* 0x000000ffff051224 */ /* 0x000fca00078e000d */
[----:B------:R0:W-:Y:S01]  /*4ed0*/  @P1 STG.E.U16 desc[UR36][R4.64+0xf0], R6 ;  /* 0x0000f00604001986 */ /* 0x0001e2000c101524 */
[----:B------:R-:W-:Y:S05]  /*4ee0*/  @!P0 BRA `(.L_x_159) ;  /* 0x0000000000048947 */ /* 0x000fea0003800000 */
[----:B------:R1:W5:Y:S02]  /*4ef0*/  LDG.E.LTC128B.U16 R24, desc[UR36][R8.64+0xf2] ;  /* 0x0000f22408187981 */ /* 0x000364000c1e1520 */
.L_x_159:
[----:B------:R-:W-:Y:S05]  /*4f00*/  BSYNC B1 ;  /* 0x0000000000017941 */ /* 0x000fea0003800000 */
.L_x_158:
[----:B------:R-:W-:Y:S05]  /*4f10*/  @!P0 BRA `(.L_x_160) ;  /* 0x0000001000e88947 */ /* 0x000fea0003800000 */
[----:B-----5:R-:W-:-:S05]  /*4f20*/  HADD2.F32 R3, -RZ, R24.H0_H0 ;  /* 0x20000018ff037230 */ /* 0x020fca0000004100 */
[----:B0-----:R-:W-:-:S04]  /*4f30*/  FMUL R4, R3, R90 ;  /* 0x0000005a03047220 */ /* 0x001fc80000400000 */
[----:B------:R-:W-:-:S05]  /*4f40*/  FFMA R4, R87, R23, R4 ;  /* 0x0000001757047223 */ /* 0x000fca0000000004 */
[----:B------:R-:W-:-:S05]  /*4f50*/  F2FP.F16.F32.PACK_AB R4, RZ, R4 ;  /* 0x00000004ff04723e */ /* 0x000fca00000000ff */
[----:B------:R3:W-:Y:S01]  /*4f60*/  STG.E.U16 desc[UR36][R12.64+0xf2], R4 ;  /* 0x0000f2040c007986 */ /* 0x0007e2000c101524 */
[----:B------:R-:W-:Y:S05]  /*4f70*/  BRA `(.L_x_160) ;  /* 0x0000001000d07947 */ /* 0x000fea0003800000 */
.L_x_35:
[----:B------:R-:W-:Y:S01]  /*4f80*/  ISETP.GT.AND P3, PT, R4, 0x1, PT ;  /* 0x000000010400780c */ /* 0x000fe20003f64270 */
[----:B------:R-:W-:Y:S01]  /*4f90*/  ULDC.64 UR4, c[0x0][0x5c0] ;  /* 0x0001700000047ab9 */ /* 0x000fe20000000a00 */
[-C--:B------:R-:W-:Y:S01]  /*4fa0*/  FMUL R24, R24, R23.reuse ;  /* 0x0000001718187220 */ /* 0x080fe20000400000 */
[----:B------:R-:W-:Y:S01]  /*4fb0*/  LEA R6, P4, R106, UR4, 0x1 ;  /* 0x000000046a067c11 */ /* 0x000fe2000f8808ff */
[-C--:B------:R-:W-:Y:S01]  /*4fc0*/  FMUL R25, R25, R23.reuse ;  /* 0x0000001719197220 */ /* 0x080fe20000400000 */
[----:B------:R-:W-:Y:S01]  /*4fd0*/  ISETP.GT.AND P0, PT, R3, RZ, P3 ;  /* 0x000000ff0300720c */ /* 0x000fe20001f04270 */
[-C--:B------:R-:W-:Y:S01]  /*4fe0*/  FMUL R26, R26, R23.reuse ;  /* 0x000000171a1a7220 */ /* 0x080fe20000400000 */
[----:B------:R-:W-:Y:S01]  /*4ff0*/  F2FP.F16.F32.PACK_AB R24, RZ, R24 ;  /* 0x00000018ff18723e */ /* 0x000fe200000000ff */
[-C--:B------:R-:W-:Y:S01]  /*5000*/  FMUL R27, R27, R23.reuse ;  /* 0x000000171b1b7220 */ /* 0x080fe20000400000 */
[----:B------:R-:W-:Y:S01]  /*5010*/  LEA.HI.X R7, R106, UR5, R103, 0x1, P4 ;  /* 0x000000056a077c11 */ /* 0x000fe2000a0f0c67 */
[----:B------:R-:W-:Y:S01]  /*5020*/  FMUL R28, R28, R23 ;  /* 0x000000171c1c7220 */ /* 0x000fe20000400000 */
[----:B------:R-:W-:Y:S01]  /*5030*/  F2FP.F16.F32.PACK_AB R25, RZ, R25 ;  /* 0x00000019ff19723e */ /* 0x000fe200000000ff */
[-C--:B------:R-:W-:Y:S01]  /*5040*/  FMUL R29, R29, R23.reuse ;  /* 0x000000171d1d7220 */ /* 0x080fe20000400000 */
[----:B------:R-:W-:Y:S01]  /*5050*/  ISETP.GT.AND P2, PT, R3, 0x8, P2 ;  /* 0x000000080300780c */ /* 0x000fe20001744270 */
[----:B------:R-:W-:Y:S01]  /*5060*/  @P1 STG.E.U16 desc[UR36][R6.64], R24 ;  /* 0x0000001806001986 */ /* 0x000fe2000c101524 */
[----:B------:R-:W-:Y:S01]  /*5070*/  ISETP.GT.AND P1, PT, R4, 0x8, PT ;  /* 0x000000080400780c */ /* 0x000fe20003f24270 */
[-C--:B------:R-:W-:Y:S01]  /*5080*/  FMUL R30, R30, R23.reuse ;  /* 0x000000171e1e7220 */ /* 0x080fe20000400000 */
[C---:B------:R-:W-:Y:S01]  /*5090*/  SHF.L.U64.HI R5, R91.reuse, 0x1, R92 ;  /* 0x000000015b057819 */ /* 0x040fe2000001025c */
[----:B------:R-:W-:Y:S01]  /*50a0*/  @P0 STG.E.U16 desc[UR36][R6.64+0x2], R25 ;  /* 0x0000021906000986 */ /* 0x000fe2000c101524 */
[----:B------:R-:W-:Y:S01]  /*50b0*/  LEA R8, P5, R91, R6, 0x1 ;  /* 0x000000065b087211 */ /* 0x000fe200078a08ff */
[-C--:B------:R-:W-:Y:S01]  /*50c0*/  FMUL R31, R31, R23.reuse ;  /* 0x000000171f1f7220 */ /* 0x080fe20000400000 */
[----:B------:R-:W-:Y:S01]  /*50d0*/  ISETP.GT.AND P3, PT, R3, 0x8, P3 ;  /* 0x000000080300780c */ /* 0x000fe20001f64270 */
[-C--:B------:R-:W-:Y:S01]  /*50e0*/  FMUL R32, R32, R23.reuse ;  /* 0x0000001720207220 */ /* 0x080fe20000400000 */
[----:B------:R-:W-:Y:S01]  /*50f0*/  ISETP.GT.AND P0, PT, R4, 0x9, PT ;  /* 0x000000090400780c */ /* 0x000fe20003f04270 */
[----:B------:R-:W-:Y:S01]  /*5100*/  IMAD.X R9, R5, 0x1, R7, P5 ;  /* 0x0000000105097824 */ /* 0x000fe200028e0607 */
[----:B------:R-:W-:Y:S01]  /*5110*/  ISETP.GT.AND P4, PT, R3, RZ, P1 ;  /* 0x000000ff0300720c */ /* 0x000fe20000f84270 */
[-C--:B------:R-:W-:Y:S01]  /*5120*/  FMUL R33, R33, R23.reuse ;  /* 0x0000001721217220 */ /* 0x080fe20000400000 */
[----:B------:R-:W-:Y:S01]  /*5130*/  F2FP.F16.F32.PACK_AB R26, RZ, R26 ;  /* 0x0000001aff1a723e */ /* 0x000fe200000000ff */
[-C--:B------:R-:W-:Y:S01]  /*5140*/  FMUL R34, R34, R23.reuse ;  /* 0x0000001722227220 */ /* 0x080fe20000400000 */
[----:B------:R-:W-:Y:S01]  /*5150*/  ISETP.GT.AND P5, PT, R3, RZ, P0 ;  /* 0x000000ff0300720c */ /* 0x000fe200007a4270 */
[----:B------:R-:W-:Y:S01]  /*5160*/  FMUL R35, R35, R23 ;  /* 0x0000001723237220 */ /* 0x000fe20000400000 */
[----:B------:R-:W-:Y:S01]  /*5170*/  F2FP.F16.F32.PACK_AB R27, RZ, R27 ;  /* 0x0000001bff1b723e */ /* 0x000fe200000000ff */
[----:B------:R-:W-:Y:S01]  /*5180*/  @P2 STG.E.U16 desc[UR36][R8.64], R26 ;  /* 0x0000001a08002986 */ /* 0x000fe2000c101524 */
[----:B------:R-:W-:Y:S01]  /*5190*/  F2FP.F16.F32.PACK_AB R28, RZ, R28 ;  /* 0x0000001cff1c723e */ /* 0x000fe200000000ff */
[-C--:B------:R-:W-:Y:S01]  /*51a0*/  FMUL R36, R36, R23.reuse ;  /* 0x0000001724247220 */ /* 0x080fe20000400000 */
[----:B------:R-:W-:Y:S01]  /*51b0*/  ISETP.GT.AND P2, PT, R3, 0x8, P1 ;  /* 0x000000080300780c */ /* 0x000fe20000f44270 */
[----:B------:R-:W-:Y:S01]  /*51c0*/  @P3 STG.E.U16 desc[UR36][R8.64+0x2], R27 ;  /* 0x0000021b08003986 */ /* 0x000fe2000c101524 */
[----:B------:R-:W-:Y:S01]  /*51d0*/  ISETP.GT.AND P1, PT, R4, 0x10, PT ;  /* 0x000000100400780c */ /* 0x000fe20003f24270 */
[----:B------:R-:W-:Y:S01]  /*51e0*/  FMUL R37, R37, R23 ;  /* 0x0000001725257220 */ /* 0x000fe20000400000 */
[----:B------:R-:W-:Y:S01]  /*51f0*/  F2FP.F16.F32.PACK_AB R29, RZ, R29 ;  /* 0x0000001dff1d723e */ /* 0x000fe200000000ff */
[----:B------:R-:W-:Y:S01]  /*5200*/  @P4 STG.E.U16 desc[UR36][R6.64+0x10], R28 ;  /* 0x0000101c06004986 */ /* 0x000fe2000c101524 */
[C---:B------:R-:W-:Y:S01]  /*5210*/  ISETP.GT.AND P3, PT, R3.reuse, 0x8, P0 ;  /* 0x000000080300780c */ /* 0x040fe20000764270 */
[-C--:B------:R-:W-:Y:S01]  /*5220*/  FMUL R38, R38, R23.reuse ;  /* 0x0000001726267220 */ /* 0x080fe20000400000 */
[----:B------:R-:W-:Y:S01]  /*5230*/  ISETP.GT.AND P0, PT, R4, 0x11, PT ;  /* 0x000000110400780c */ /* 0x000fe20003f04270 */
[----:B------:R-:W-:Y:S01]  /*5240*/  @P5 STG.E.U16 desc[UR36][R6.64+0x12], R29 ;  /* 0x0000121d06005986 */ /* 0x000fe2000c101524 */
        /* <DEDUP_REMOVED lines=161> */
[----:B------:R-:W-:Y:S01]  /*5c60*/  FMUL R87, R87, R23 ;  /* 0x0000001757577220 */ /* 0x000fe20000400000 */
[----:B------:R-:W-:-:S02]  /*5c70*/  F2FP.F16.F32.PACK_AB R62, RZ, R62 ;  /* 0x0000003eff3e723e */ /* 0x000fc400000000ff */
[C---:B------:R-:W-:Y:S02]  /*5c80*/  ISETP.GT.AND P5, PT, R3.reuse, RZ, P0 ;  /* 0x000000ff0300720c */ /* 0x040fe400007a4270 */
[----:B------:R-:W-:Y:S01]  /*5c90*/  F2FP.F16.F32.PACK_AB R63, RZ, R63 ;  /* 0x0000003fff3f723e */ /* 0x000fe200000000ff */
[----:B------:R-:W-:Y:S01]  /*5ca0*/  @P2 STG.E.U16 desc[UR36][R8.64+0x90], R62 ;  /* 0x0000903e08002986 */ /* 0x000fe2000c101524 */
[----:B------:R-:W-:Y:S02]  /*5cb0*/  F2FP.F16.F32.PACK_AB R64, RZ, R64 ;  /* 0x00000040ff40723e */ /* 0x000fe400000000ff */
[C---:B------:R-:W-:Y:S01]  /*5cc0*/  ISETP.GT.AND P2, PT, R3.reuse, 0x8, P1 ;  /* 0x000000080300780c */ /* 0x040fe20000f44270 */
[----:B------:R-:W-:Y:S01]  /*5cd0*/  @P3 STG.E.U16 desc[UR36][R8.64+0x92], R63 ;  /* 0x0000923f08003986 */ /* 0x000fe2000c101524 */
[----:B------:R-:W-:Y:S02]  /*5ce0*/  ISETP.GT.AND P1, PT, R4, 0x58, PT ;  /* 0x000000580400780c */ /* 0x000fe40003f24270 */
[----:B------:R-:W-:Y:S01]  /*5cf0*/  F2FP.F16.F32.PACK_AB R65, RZ, R65 ;  /* 0x00000041ff41723e */ /* 0x000fe200000000ff */
[----:B------:R-:W-:Y:S01]  /*5d00*/  @P4 STG.E.U16 desc[UR36][R6.64+0xa0], R64 ;  /* 0x0000a04006004986 */ /* 0x000fe2000c101524 */
[----:B------:R-:W-:-:S02]  /*5d10*/  ISETP.GT.AND P3, PT, R3, 0x8, P0 ;  /* 0x000000080300780c */ /* 0x000fc40000764270 */
[----:B------:R-:W-:Y:S01]  /*5d20*/  ISETP.GT.AND P0, PT, R4, 0x59, PT ;  /* 0x000000590400780c */ /* 0x000fe20003f04270 */
[----:B------:R-:W-:Y:S01]  /*5d30*/  @P5 STG.E.U16 desc[UR36][R6.64+0xa2], R65 ;  /* 0x0000a24106005986 */ /* 0x000fe2000c101524 */
[C---:B------:R-:W-:Y:S02]  /*5d40*/  ISETP.GT.AND P4, PT, R3.reuse, RZ, P1 ;  /* 0x000000ff0300720c */ /* 0x040fe40000f84270 */
[----:B------:R-:W-:Y:S02]  /*5d50*/  F2FP.F16.F32.PACK_AB R66, RZ, R66 ;  /* 0x00000042ff42723e */ /* 0x000fe400000000ff */
[----:B------:R-:W-:Y:S02]  /*5d60*/  ISETP.GT.AND P5, PT, R3, RZ, P0 ;  /* 0x000000ff0300720c */ /* 0x000fe400007a4270 */
[----:B------:R-:W-:Y:S01]  /*5d70*/  F2FP.F16.F32.PACK_AB R67, RZ, R67 ;  /* 0x00000043ff43723e */ /* 0x000fe200000000ff */
[----:B------:R-:W-:Y:S01]  /*5d80*/  @P2 STG.E.U16 desc[UR36][R8.64+0xa0], R66 ;  /* 0x0000a04208002986 */ /* 0x000fe2000c101524 */
[----:B------:R-:W-:-:S02]  /*5d90*/  F2FP.F16.F32.PACK_AB R68, RZ, R68 ;  /* 0x00000044ff44723e */ /* 0x000fc400000000ff */
[C---:B------:R-:W-:Y:S01]  /*5da0*/  ISETP.GT.AND P2, PT, R3.reuse, 0x8, P1 ;  /* 0x000000080300780c */ /* 0x040fe20000f44270 */
[----:B------:R-:W-:Y:S01]  /*5db0*/  @P3 STG.E.U16 desc[UR36][R8.64+0xa2], R67 ;  /* 0x0000a24308003986 */ /* 0x000fe2000c101524 */
[C---:B------:R-:W-:Y:S02]  /*5dc0*/  ISETP.GT.AND P1, PT, R4.reuse, 0x60, PT ;  /* 0x000000600400780c */ /* 0x040fe40003f24270 */
[----:B------:R-:W-:Y:S01]  /*5dd0*/  F2FP.F16.F32.PACK_AB R69, RZ, R69 ;  /* 0x00000045ff45723e */ /* 0x000fe200000000ff */
[----:B------:R-:W-:Y:S01]  /*5de0*/  @P4 STG.E.U16 desc[UR36][R6.64+0xb0], R68 ;  /* 0x0000b04406004986 */ /* 0x000fe2000c101524 */
[C---:B------:R-:W-:Y:S02]  /*5df0*/  ISETP.GT.AND P3, PT, R3.reuse, 0x8, P0 ;  /* 0x000000080300780c */ /* 0x040fe40000764270 */
[----:B------:R-:W-:Y:S01]  /*5e00*/  ISETP.GT.AND P0, PT, R4, 0x61, PT ;  /* 0x000000610400780c */ /* 0x000fe20003f04270 */
[----:B------:R-:W-:Y:S01]  /*5e10*/  @P5 STG.E.U16 desc[UR36][R6.64+0xb2], R69 ;  /* 0x0000b24506005986 */ /* 0x000fe2000c101524 */
[----:B------:R-:W-:-:S02]  /*5e20*/  ISETP.GT.AND P4, PT, R3, RZ, P1 ;  /* 0x000000ff0300720c */ /* 0x000fc40000f84270 */
[C---:B------:R-:W-:Y:S02]  /*5e30*/  ISETP.GT.AND P5, PT, R3.reuse, RZ, P0 ;  /* 0x000000ff0300720c */ /* 0x040fe400007a4270 */
[----:B------:R-:W-:Y:S02]  /*5e40*/  F2FP.F16.F32.PACK_AB R70, RZ, R70 ;  /* 0x00000046ff46723e */ /* 0x000fe400000000ff */
[----:B------:R-:W-:Y:S02]  /*5e50*/  F2FP.F16.F32.PACK_AB R71, RZ, R71 ;  /* 0x00000047ff47723e */ /* 0x000fe400000000ff */
[----:B------:R-:W-:Y:S01]  /*5e60*/  F2FP.F16.F32.PACK_AB R72, RZ, R72 ;  /* 0x00000048ff48723e */ /* 0x000fe200000000ff */
[----:B------:R-:W-:Y:S01]  /*5e70*/  @P2 STG.E.U16 desc[UR36][R8.64+0xb0], R70 ;  /* 0x0000b04608002986 */ /* 0x000fe2000c101524 */
[----:B------:R-:W-:Y:S02]  /*5e80*/  F2FP.F16.F32.PACK_AB R73, RZ, R73 ;  /* 0x00000049ff49723e */ /* 0x000fe400000000ff */
[C---:B------:R-:W-:Y:S01]  /*5e90*/  ISETP.GT.AND P1, PT, R3.reuse, 0x8, P1 ;  /* 0x000000080300780c */ /* 0x040fe20000f24270 */
[----:B------:R-:W-:Y:S01]  /*5ea0*/  @P3 STG.E.U16 desc[UR36][R8.64+0xb2], R71 ;  /* 0x0000b24708003986 */ /* 0x000fe2000c101524 */
[----:B------:R-:W-:-:S02]  /*5eb0*/  ISETP.GT.AND P2, PT, R3, 0x8, P0 ;  /* 0x000000080300780c */ /* 0x000fc40000744270 */
[C---:B------:R-:W-:Y:S01]  /*5ec0*/  ISETP.GT.AND P0, PT, R4.reuse, 0x69, PT ;  /* 0x000000690400780c */ /* 0x040fe20003f04270 */
[----:B------:R-:W-:Y:S01]  /*5ed0*/  @P4 STG.E.U16 desc[UR36][R6.64+0xc0], R72 ;  /* 0x0000c04806004986 */ /* 0x000fe2000c101524 */
[----:B------:R-:W-:Y:S02]  /*5ee0*/  ISETP.GT.AND P4, PT, R4, 0x68, PT ;  /* 0x000000680400780c */ /* 0x000fe40003f84270 */
[----:B------:R-:W-:Y:S01]  /*5ef0*/  F2FP.F16.F32.PACK_AB R74, RZ, R74 ;  /* 0x0000004aff4a723e */ /* 0x000fe200000000ff */
[----:B------:R-:W-:Y:S01]  /*5f00*/  @P5 STG.E.U16 desc[UR36][R6.64+0xc2], R73 ;  /* 0x0000c24906005986 */ /* 0x000fe2000c101524 */
[C---:B------:R-:W-:Y:S02]  /*5f10*/  ISETP.GT.AND P5, PT, R3.reuse, RZ, P4 ;  /* 0x000000ff0300720c */ /* 0x040fe400027a4270 */
[----:B------:R-:W-:Y:S01]  /*5f20*/  ISETP.GT.AND P3, PT, R3, RZ, P0 ;  /* 0x000000ff0300720c */ /* 0x000fe20000764270 */
[----:B------:R-:W-:Y:S01]  /*5f30*/  @P1 STG.E.U16 desc[UR36][R8.64+0xc0], R74 ;  /* 0x0000c04a08001986 */ /* 0x000fe2000c101524 */
[----:B------:R-:W-:-:S02]  /*5f40*/  F2FP.F16.F32.PACK_AB R75, RZ, R75 ;  /* 0x0000004bff4b723e */ /* 0x000fc400000000ff */
[----:B------:R-:W-:Y:S02]  /*5f50*/  F2FP.F16.F32.PACK_AB R76, RZ, R76 ;  /* 0x0000004cff4c723e */ /* 0x000fe400000000ff */
[C---:B------:R-:W-:Y:S01]  /*5f60*/  ISETP.GT.AND P4, PT, R3.reuse, 0x8, P4 ;  /* 0x000000080300780c */ /* 0x040fe20002784270 */
[----:B------:R-:W-:Y:S01]  /*5f70*/  @P2 STG.E.U16 desc[UR36][R8.64+0xc2], R75 ;  /* 0x0000c24b08002986 */ /* 0x000fe2000c101524 */
[----:B------:R-:W-:Y:S02]  /*5f80*/  F2FP.F16.F32.PACK_AB R77, RZ, R77 ;  /* 0x0000004dff4d723e */ /* 0x000fe400000000ff */
[C---:B------:R-:W-:Y:S01]  /*5f90*/  ISETP.GT.AND P2, PT, R4.reuse, 0x71, PT ;  /* 0x000000710400780c */ /* 0x040fe20003f44270 */
[----:B------:R-:W-:Y:S01]  /*5fa0*/  @P5 STG.E.U16 desc[UR36][R6.64+0xd0], R76 ;  /* 0x0000d04c06005986 */ /* 0x000fe2000c101524 */
[----:B------:R-:W-:Y:S02]  /*5fb0*/  ISETP.GT.AND P5, PT, R3, 0x8, P0 ;  /* 0x000000080300780c */ /* 0x000fe400007a4270 */
[C---:B------:R-:W-:Y:S01]  /*5fc0*/  ISETP.GT.AND P1, PT, R4.reuse, 0x78, PT ;  /* 0x000000780400780c */ /* 0x040fe20003f24270 */
[----:B------:R-:W-:Y:S01]  /*5fd0*/  @P3 STG.E.U16 desc[UR36][R6.64+0xd2], R77 ;  /* 0x0000d24d06003986 */ /* 0x000fe2000c101524 */
[----:B------:R-:W-:-:S02]  /*5fe0*/  ISETP.GT.AND P3, PT, R4, 0x70, PT ;  /* 0x000000700400780c */ /* 0x000fc40003f64270 */
[----:B------:R-:W-:Y:S01]  /*5ff0*/  ISETP.GT.AND P0, PT, R4, 0x79, PT ;  /* 0x000000790400780c */ /* 0x000fe20003f04270 */
[----:B------:R-:W-:Y:S01]  /*6000*/  @P4 IMAD.MOV.U32 R4, RZ, RZ, R8 ;  /* 0x000000ffff044224 */ /* 0x000fe200078e0008 */
[----:B------:R-:W-:Y:S01]  /*6010*/  F2FP.F16.F32.PACK_AB R78, RZ, R78 ;  /* 0x0000004eff4e723e */ /* 0x000fe200000000ff */
[----:B------:R-:W-:Y:S01]  /*6020*/  @P4 IMAD.MOV.U32 R5, RZ, RZ, R9 ;  /* 0x000000ffff054224 */ /* 0x000fe200078e0009 */
[----:B------:R-:W-:Y:S02]  /*6030*/  F2FP.F16.F32.PACK_AB R79, RZ, R79 ;  /* 0x0000004fff4f723e */ /* 0x000fe400000000ff */
[----:B------:R-:W-:Y:S02]  /*6040*/  F2FP.F16.F32.PACK_AB R80, RZ, R80 ;  /* 0x00000050ff50723e */ /* 0x000fe400000000ff */
[----:B------:R0:W-:Y:S01]  /*6050*/  @P4 STG.E.U16 desc[UR36][R4.64+0xd0], R78 ;  /* 0x0000d04e04004986 */ /* 0x0001e2000c101524 */
[----:B------:R-:W-:Y:S02]  /*6060*/  ISETP.GT.AND P4, PT, R3, RZ, P2 ;  /* 0x000000ff0300720c */ /* 0x000fe40001784270 */
[----:B------:R-:W-:-:S02]  /*6070*/  F2FP.F16.F32.PACK_AB R81, RZ, R81 ;  /* 0x00000051ff51723e */ /* 0x000fc400000000ff */
[----:B------:R-:W-:Y:S02]  /*6080*/  ISETP.GT.AND P2, PT, R3, 0x8, P2 ;  /* 0x000000080300780c */ /* 0x000fe40001744270 */
[----:B------:R-:W-:Y:S02]  /*6090*/  F2FP.F16.F32.PACK_AB R82, RZ, R82 ;  /* 0x00000052ff52723e */ /* 0x000fe400000000ff */
[----:B------:R-:W-:Y:S02]  /*60a0*/  F2FP.F16.F32.PACK_AB R83, RZ, R83 ;  /* 0x00000053ff53723e */ /* 0x000fe400000000ff */
[----:B------:R-:W-:Y:S01]  /*60b0*/  F2FP.F16.F32.PACK_AB R84, RZ, R84 ;  /* 0x00000054ff54723e */ /* 0x000fe200000000ff */
[----:B0-----:R-:W-:Y:S01]  /*60c0*/  @P5 IMAD.MOV.U32 R4, RZ, RZ, R8 ;  /* 0x000000ffff045224 */ /* 0x001fe200078e0008 */
[----:B------:R-:W-:Y:S01]  /*60d0*/  F2FP.F16.F32.PACK_AB R85, RZ, R85 ;  /* 0x00000055ff55723e */ /* 0x000fe200000000ff */
[----:B------:R-:W-:Y:S01]  /*60e0*/  @P5 IMAD.MOV.U32 R5, RZ, RZ, R9 ;  /* 0x000000ffff055224 */ /* 0x000fe200078e0009 */
[----:B------:R-:W-:-:S02]  /*60f0*/  F2FP.F16.F32.PACK_AB R86, RZ, R86 ;  /* 0x00000056ff56723e */ /* 0x000fc400000000ff */
[----:B------:R-:W-:Y:S02]  /*6100*/  F2FP.F16.F32.PACK_AB R87, RZ, R87 ;  /* 0x00000057ff57723e */ /* 0x000fe400000000ff */
[----:B------:R0:W-:Y:S01]  /*6110*/  @P5 STG.E.U16 desc[UR36][R4.64+0xd2], R79 ;  /* 0x0000d24f04005986 */ /* 0x0001e2000c101524 */
[C---:B------:R-:W-:Y:S02]  /*6120*/  ISETP.GT.AND P5, PT, R3.reuse, RZ, P3 ;  /* 0x000000ff0300720c */ /* 0x040fe40001fa4270 */
[----:B------:R-:W-:-:S11]  /*6130*/  ISETP.GT.AND P3, PT, R3, 0x8, P3 ;  /* 0x000000080300780c */ /* 0x000fd60001f64270 */
[----:B0-----:R-:W-:Y:S02]  /*6140*/  @P5 IMAD.MOV.U32 R4, RZ, RZ, R6 ;  /* 0x000000ffff045224 */ /* 0x001fe400078e0006 */
[----:B------:R-:W-:-:S05]  /*6150*/  @P5 IMAD.MOV.U32 R5, RZ, RZ, R7 ;  /* 0x000000ffff055224 */ /* 0x000fca00078e0007 */
[----:B------:R0:W-:Y:S01]  /*6160*/  @P5 STG.E.U16 desc[UR36][R4.64+0xe0], R80 ;  /* 0x0000e05004005986 */ /* 0x0001e2000c101524 */
[C---:B------:R-:W-:Y:S02]  /*6170*/  ISETP.GT.AND P5, PT, R3.reuse, RZ, P0 ;  /* 0x000000ff0300720c */ /* 0x040fe400007a4270 */
[----:B------:R-:W-:Y:S01]  /*6180*/  ISETP.GT.AND P0, PT, R3, 0x8, P0 ;  /* 0x000000080300780c */ /* 0x000fe20000704270 */
[----:B0-----:R-:W-:Y:S02]  /*6190*/  @P4 IMAD.MOV.U32 R4, RZ, RZ, R6 ;  /* 0x000000ffff044224 */ /* 0x001fe400078e0006 */
[----:B------:R-:W-:-:S05]  /*61a0*/  @P4 IMAD.MOV.U32 R5, RZ, RZ, R7 ;  /* 0x000000ffff054224 */ /* 0x000fca00078e0007 */
[----:B------:R0:W-:Y:S01]  /*61b0*/  @P4 STG.E.U16 desc[UR36][R4.64+0xe2], R81 ;  /* 0x0000e25104004986 */ /* 0x0001e2000c101524 */
[C---:B------:R-:W-:Y:S02]  /*61c0*/  ISETP.GT.AND P4, PT, R3.reuse, RZ, P1 ;  /* 0x000000ff0300720c */ /* 0x040fe40000f84270 */
[----:B------:R-:W-:Y:S01]  /*61d0*/  ISETP.GT.AND P1, PT, R3, 0x8, P1 ;  /* 0x000000080300780c */ /* 0x000fe20000f24270 */
[----:B0-----:R-:W-:Y:S02]  /*61e0*/  @P3 IMAD.MOV.U32 R4, RZ, RZ, R8 ;  /* 0x000000ffff043224 */ /* 0x001fe400078e0008 */
[----:B------:R-:W-:-:S05]  /*61f0*/  @P3 IMAD.MOV.U32 R5, RZ, RZ, R9 ;  /* 0x000000ffff053224 */ /* 0x000fca00078e0009 */
[----:B------:R0:W-:Y:S02]  /*6200*/  @P3 STG.E.U16 desc[UR36][R4.64+0xe0], R82 ;  /* 0x0000e05204003986 */ /* 0x0001e4000c101524 */
[----:B0-----:R-:W-:Y:S02]  /*6210*/  @P2 IMAD.MOV.U32 R4, RZ, RZ, R8 ;  /* 0x000000ffff042224 */ /* 0x001fe400078e0008 */
[----:B------:R-:W-:-:S05]  /*6220*/  @P2 IMAD.MOV.U32 R5, RZ, RZ, R9 ;  /* 0x000000ffff052224 */ /* 0x000fca00078e0009 */
[----:B------:R0:W-:Y:S02]  /*6230*/  @P2 STG.E.U16 desc[UR36][R4.64+0xe2], R83 ;  /* 0x0000e25304002986 */ /* 0x0001e4000c101524 */
[----:B0-----:R-:W-:Y:S02]  /*6240*/  @P4 IMAD.MOV.U32 R4, RZ, RZ, R6 ;  /* 0x000000ffff044224 */ /* 0x001fe400078e0006 */
[----:B------:R-:W-:-:S05]  /*6250*/  @P4 IMAD.MOV.U32 R5, RZ, RZ, R7 ;  /* 0x000000ffff054224 */ /* 0x000fca00078e0007 */
[----:B------:R0:W-:Y:S04]  /*6260*/  @P4 STG.E.U16 desc[UR36][R4.64+0xf0], R84 ;  /* 0x0000f05404004986 */ /* 0x0001e8000c101524 */
[----:B------:R1:W-:Y:S01]  /*6270*/  @P5 STG.E.U16 desc[UR36][R6.64+0xf2], R85 ;  /* 0x0000f25506005986 */ /* 0x0003e2000c101524 */
[----:B0-----:R-:W-:Y:S02]  /*6280*/  @P1 IMAD.MOV.U32 R4, RZ, RZ, R8 ;  /* 0x000000ffff041224 */ /* 0x001fe400078e0008 */
[----:B------:R-:W-:-:S05]  /*6290*/  @P1 IMAD.MOV.U32 R5, RZ, RZ, R9 ;  /* 0x000000ffff051224 */ /* 0x000fca00078e0009 */
[----:B------:R1:W-:Y:S04]  /*62a0*/  @P1 STG.E.U16 desc[UR36][R4.64+0xf0], R86 ;  /* 0x0000f05604001986 */ /* 0x0003e8000c101524 */
[----:B------:R1:W-:Y:S02]  /*62b0*/  @P0 STG.E.U16 desc[UR36][R8.64+0xf2], R87 ;  /* 0x0000f25708000986 */ /* 0x0003e4000c101524 */
.L_x_160:
[----:B------:R-:W-:Y:S05]  /*62c0*/  BSYNC B0 ;  /* 0x0000000000007941 */ /* 0x000fea0003800000 */
.L_x_34:
[----:B------:R-:W-:Y:S01]  /*62d0*/  IADD3 R16, P0, R16, UR38, RZ ;  /* 0x0000002610107c10 */ /* 0x000fe2000ff1e0ff */
[----:B------:R-:W-:Y:S01]  /*62e0*/  ULDC.64 UR4, c[0x0][0x650] ;  /* 0x0001940000047ab9 */ /* 0x000fe20000000a00 */
[----:B------:R-:W-:Y:S01]  /*62f0*/  PRMT R3, RZ, 0x7610, R3 ;  /* 0x00007610ff037816 */ /* 0x000fe20000000003 */
[----:B------:R-:W-:Y:S01]  /*6300*/  IMAD.MOV.U32 R100, RZ, RZ, -0x1 ;  /* 0xffffffffff647424 */ /* 0x000fe200078e00ff */
[----:B------:R-:W-:Y:S01]  /*6310*/  IADD3.X R17, R17, UR41, RZ, P0, !PT ;  /* 0x0000002911117c10 */ /* 0x000fe200087fe4ff */
[----:B------:R-:W-:Y:S01]  /*6320*/  IMAD.MOV.U32 R101, RZ, RZ, -0x1 ;  /* 0xffffffffff657424 */ /* 0x000fe200078e00ff */
[----:B------:R-:W-:-:S04]  /*6330*/  ISETP.GE.U32.AND P0, PT, R16, UR4, PT ;  /* 0x0000000410007c0c */ /* 0x000fc8000bf06070 */
[----:B------:R-:W-:-:S13]  /*6340*/  ISETP.GE.U32.AND.EX P0, PT, R17, UR5, PT, P0 ;  /* 0x0000000511007c0c */ /* 0x000fda000bf06100 */
[----:B------:R-:W-:Y:S05]  /*6350*/  @P0 BRA `(.L_x_161) ;  /* 0x00000004004c0947 */ /* 0x000fea0003800000 */
[----:B------:R-:W0:Y:S01]  /*6360*/  LDC.64 R10, c[0x0][0x628] ;  /* 0x00018a00ff0a7b82 */ /* 0x000e220000000a00 */
[----:B---3--:R-:W3:Y:S01]  /*6370*/  S2R R12, SR_CTAID.X ;  /* 0x00000000000c7919 */ /* 0x008ee20000002500 */
[----:B-12-4-:R-:W-:Y:S02]  /*6380*/  IMAD.MOV.U32 R8, RZ, RZ, R16 ;  /* 0x000000ffff087224 */ /* 0x016fe400078e0010 */
[----:B------:R-:W-:Y:S01]  /*6390*/  IMAD.MOV.U32 R9, RZ, RZ, R17 ;  /* 0x000000ffff097224 */ /* 0x000fe200078e0011 */
[----:B------:R-:W1:Y:S03]  /*63a0*/  S2R R20, SR_CTAID.Y ;  /* 0x0000000000147919 */ /* 0x000e660000002600 */
[----:B------:R-:W2:Y:S08]  /*63b0*/  LDC R0, c[0x0][0x630] ;  /* 0x00018c00ff007b82 */ /* 0x000eb00000000800 */
[----:B------:R-:W4:Y:S01]  /*63c0*/  LDC.64 R14, c[0x0][0x620] ;  /* 0x00018800ff0e7b82 */ /* 0x000f220000000a00 */
[----:B0-----:R-:W-:-:S04]  /*63d0*/  ISETP.NE.U32.AND P0, PT, R10, RZ, PT ;  /* 0x000000ff0a00720c */ /* 0x001fc80003f05070 */
[----:B------:R-:W-:-:S13]  /*63e0*/  ISETP.NE.AND.EX P0, PT, R11, RZ, PT, P0 ;  /* 0x000000ff0b00720c */ /* 0x000fda0003f05300 */
[----:B-1234-:R-:W-:Y:S05]  /*63f0*/  @!P0 BRA `(.L_x_162) ;  /* 0x0000000000288947 */ /* 0x01efea0003800000 */
        /* <DEDUP_REMOVED lines=10> */
.L_x_162:
[-CC-:B------:R-:W-:Y:S01]  /*64a0*/  SHF.R.U64 R101, R8, R0.reuse, R9.reuse ;  /* 0x0000000008657219 */ /* 0x180fe20000001209 */
[----:B------:R-:W0:Y:S01]  /*64b0*/  LDC.64 R26, c[0x0][0x640] ;  /* 0x00019000ff1a7b82 */ /* 0x000e220000000a00 */
[----:B------:R-:W-:Y:S01]  /*64c0*/  SHF.R.U32.HI R0, RZ, R0, R9 ;  /* 0x00000000ff007219 */ /* 0x000fe20000011609 */
[----:B------:R-:W-:Y:S01]  /*64d0*/  ULDC UR4, c[0x0][0x150] ;  /* 0x0000540000047ab9 */ /* 0x000fe20000000800 */
[----:B------:R-:W-:Y:S02]  /*64e0*/  IADD3 R3, P0, RZ, -R101, RZ ;  /* 0x80000065ff037210 */ /* 0x000fe40007f1e0ff */
[----:B------:R-:W-:-:S03]  /*64f0*/  I2FP.F32.U32 R7, R12 ;  /* 0x0000000c00077245 */ /* 0x000fc60000201000 */
[----:B------:R-:W1:Y:S01]  /*6500*/  LDC R6, c[0x0][0x618] ;  /* 0x00018600ff067b82 */ /* 0x000e620000000800 */
[----:B------:R-:W-:Y:S02]  /*6510*/  IMAD.X R5, RZ, RZ, ~R0, P0 ;  /* 0x000000ffff057224 */ /* 0x000fe400000e0e00 */
[----:B------:R-:W-:Y:S01]  /*6520*/  FMUL R7, R7, UR4 ;  /* 0x0000000407077c20 */ /* 0x000fe20008400000 */
[----:B------:R-:W-:Y:S01]  /*6530*/  ULDC UR4, c[0x0][0x154] ;  /* 0x0000550000047ab9 */ /* 0x000fe20000000800 */
[-C--:B------:R-:W-:Y:S02]  /*6540*/  IMAD R0, R5, R14.reuse, RZ ;  /* 0x0000000e05007224 */ /* 0x080fe400078e02ff */
[C---:B------:R-:W-:Y:S01]  /*6550*/  IMAD.WIDE.U32 R4, R3.reuse, R14, R16 ;  /* 0x0000000e03047225 */ /* 0x040fe200078e0010 */
[----:B------:R-:W2:Y:S01]  /*6560*/  LDC R8, c[0x0][0x608] ;  /* 0x00018200ff087b82 */ /* 0x000ea20000000800 */
[----:B------:R-:W3:Y:S02]  /*6570*/  F2I.U32.TRUNC.NTZ R7, R7 ;  /* 0x0000000700077305 */ /* 0x000ee4000020f000 */
[----:B------:R-:W-:Y:S01]  /*6580*/  IMAD R3, R3, R15, R0 ;  /* 0x0000000f03037224 */ /* 0x000fe200078e0200 */
[----:B------:R-:W-:-:S03]  /*6590*/  I2FP.F32.U32 R0, R20 ;  /* 0x0000001400007245 */ /* 0x000fc60000201000 */
[----:B------:R-:W-:Y:S01]  /*65a0*/  IMAD.IADD R3, R5, 0x1, R3 ;  /* 0x0000000105037824 */ /* 0x000fe200078e0203 */
[----:B------:R-:W4:Y:S01]  /*65b0*/  LDC R11, c[0x0][0x658] ;  /* 0x00019600ff0b7b82 */ /* 0x000f220000000800 */
[----:B0-----:R-:W-:-:S04]  /*65c0*/  ISETP.NE.U32.AND P0, PT, R26, RZ, PT ;  /* 0x000000ff1a00720c */ /* 0x001fc80003f05070 */
[----:B------:R-:W-:-:S03]  /*65d0*/  ISETP.NE.AND.EX P0, PT, R27, RZ, PT, P0 ;  /* 0x000000ff1b00720c */ /* 0x000fc60003f05300 */
[----:B------:R-:W0:Y:S01]  /*65e0*/  LDC R9, c[0x0][0x144] ;  /* 0x00005100ff097b82 */ /* 0x000e220000000800 */
[-C--:B-1----:R-:W-:Y:S01]  /*65f0*/  SHF.R.U64 R10, R4, R6.reuse, R3 ;  /* 0x00000006040a7219 */ /* 0x082fe20000001203 */
[----:B---3--:R-:W-:Y:S01]  /*6600*/  IMAD.MOV R7, RZ, RZ, -R7 ;  /* 0x000000ffff077224 */ /* 0x008fe200078e0a07 */
[----:B------:R-:W-:Y:S01]  /*6610*/  SHF.R.U32.HI R3, RZ, R6, R3 ;  /* 0x00000006ff037219 */ /* 0x000fe20000011603 */
[----:B------:R-:W-:-:S04]  /*6620*/  FMUL R6, R0, UR4 ;  /* 0x0000000400067c20 */ /* 0x000fc80008400000 */
[----:B------:R-:W1:Y:S01]  /*6630*/  LDC R21, c[0x0][0x148] ;  /* 0x00005200ff157b82 */ /* 0x000e620000000800 */
[----:B------:R3:W0:Y:S01]  /*6640*/  F2I.U32.TRUNC.NTZ R14, R6 ;  /* 0x00000006000e7305 */ /* 0x000622000020f000 */
[-CC-:B--2---:R-:W-:Y:S02]  /*6650*/  SHF.R.U64 R13, R10, R8.reuse, R3.reuse ;  /* 0x000000080a0d7219 */ /* 0x184fe40000001203 */
[----:B------:R-:W-:-:S04]  /*6660*/  SHF.R.U32.HI R0, RZ, R8, R3 ;  /* 0x00000008ff007219 */ /* 0x000fc80000011603 */
[----:B-----5:R-:W2:Y:S01]  /*6670*/  LDC R24, c[0x0][0x648] ;  /* 0x00019200ff187b82 */ /* 0x020ea20000000800 */
[-CC-:B----4-:R-:W-:Y:S02]  /*6680*/  SHF.R.U64 R15, R13, R11.reuse, R0.reuse ;  /* 0x0000000b0d0f7219 */ /* 0x190fe40000001200 */
[----:B------:R-:W-:-:S03]  /*6690*/  SHF.R.U32.HI R5, RZ, R11, R0 ;  /* 0x0000000bff057219 */ /* 0x000fc60000011600 */
[----:B------:R-:W-:Y:S02]  /*66a0*/  IMAD.MOV.U32 R4, RZ, RZ, R15 ;  /* 0x000000ffff047224 */ /* 0x000fe400078e000f */
[----:B------:R-:W4:Y:S01]  /*66b0*/  LDC R28, c[0x0][0x638] ;  /* 0x00018e00ff1c7b82 */ /* 0x000f220000000800 */
[----:B0-----:R-:W-:-:S07]  /*66c0*/  IMAD R25, R9, R7, R12 ;  /* 0x0000000709197224 */ /* 0x001fce00078e020c */
[----:B------:R-:W0:Y:S08]  /*66d0*/  LDC R29, c[0x0][0x610] ;  /* 0x00018400ff1d7b82 */ /* 0x000e300000000800 */
[----:B------:R-:W0:Y:S01]  /*66e0*/  LDC R30, c[0x0][0x600] ;  /* 0x00018000ff1e7b82 */ /* 0x000e220000000800 */
[----:B-123--:R-:W-:Y:S05]  /*66f0*/  @!P0 BRA `(.L_x_163) ;  /* 0x0000000000288947 */ /* 0x00efea0003800000 */
[----:B------:R-:W1:Y:S02]  /*6700*/  LDC R0, c[0x0][0x64c] ;  /* 0x00019300ff007b82 */ /* 0x000e640000000800 */
[----:B-1----:R-:W-:-:S05]  /*6710*/  IADD3 R3, P0, R15, R0, RZ ;  /* 0x000000000f037210 */ /* 0x002fca0007f1e0ff */
        /* <DEDUP_REMOVED lines=8> */
.L_x_163:
[----:B------:R-:W-:Y:S01]  /*67a0*/  ISETP.NE.AND P0, PT, R2, 0x1, PT ;  /* 0x000000010200780c */ /* 0x000fe20003f05270 */
[----:B------:R-:W-:Y:S01]  /*67b0*/  IMAD.MOV R14, RZ, RZ, -R14 ;  /* 0x000000ffff0e7224 */ /* 0x000fe200078e0a0e */
[----:B------:R-:W-:Y:S02]  /*67c0*/  SHF.R.U64 R3, R4, R24, R5 ;  /* 0x0000001804037219 */ /* 0x000fe40000001205 */
[----:B------:R-:W-:Y:S02]  /*67d0*/  LOP3.LUT R0, R13, R98, RZ, 0xc0, !PT ;  /* 0x000000620d007212 */ /* 0x000fe400078ec0ff */
[----:B------:R-:W-:Y:S01]  /*67e0*/  LOP3.LUT R10, R10, R97, RZ, 0xc0, !PT ;  /* 0x000000610a0a7212 */ /* 0x000fe200078ec0ff */
[----:B------:R-:W-:Y:S02]  /*67f0*/  IMAD.MOV R4, RZ, RZ, -R3 ;  /* 0x000000ffff047224 */ /* 0x000fe400078e0a03 */
[----:B------:R-:W-:Y:S02]  /*6800*/  IMAD R0, R93, R3, R0 ;  /* 0x000000035d007224 */ /* 0x000fe400078e0200 */
[----:B----4-:R-:W-:-:S02]  /*6810*/  IMAD R3, R4, R28, R15 ;  /* 0x0000001c04037224 */ /* 0x010fc400078e020f */
[----:B------:R-:W-:Y:S02]  /*6820*/  @P0 IMAD R25, R21, R14, R20 ;  /* 0x0000000e15190224 */ /* 0x000fe400078e0214 */
[----:B0-----:R-:W-:Y:S02]  /*6830*/  IMAD R5, R3, R30, R10 ;  /* 0x0000001e03057224 */ /* 0x001fe400078e020a */
[----:B------:R-:W-:Y:S02]  /*6840*/  IMAD R0, R0, R29, R25 ;  /* 0x0000001d00007224 */ /* 0x000fe400078e0219 */
[----:B------:R-:W-:-:S03]  /*6850*/  IMAD.MOV.U32 R4, RZ, RZ, 0x1 ;  /* 0x00000001ff047424 */ /* 0x000fc600078e00ff */
[----:B------:R-:W-:Y:S02]  /*6860*/  SEL R100, R5, R0, !P0 ;  /* 0x0000000005647207 */ /* 0x000fe40004000000 */
[----:B------:R-:W-:Y:S02]  /*6870*/  PRMT R3, R4, 0x7610, R3 ;  /* 0x0000761004037816 */ /* 0x000fe40000000003 */
[----:B------:R-:W-:-:S07]  /*6880*/  SEL R0, R0, R5, !P0 ;  /* 0x0000000500007207 */ /* 0x000fce0004000000 */
.L_x_161:
[----:B------:R-:W-:Y:S01]  /*6890*/  UIMAD.WIDE.U32 UR4, UR42, 0x24924925, URZ ;  /* 0x249249252a0478a5 */ /* 0x000fe2000f8e003f */
[----:B------:R-:W-:Y:S01]  /*68a0*/  LOP3.LUT P0, RZ, R3, 0xff, RZ, 0xc0, !PT ;  /* 0x000000ff03ff7812 */ /* 0x000fe2000780c0ff */
[----:B------:R-:W-:Y:S02]  /*68b0*/  IMAD.MOV.U32 R103, RZ, RZ, R0 ;  /* 0x000000ffff677224 */ /* 0x000fe400078e0000 */
[----:B------:R-:W-:-:S04]  /*68c0*/  UIADD3 UR4, UR42, -UR5, URZ ;  /* 0x800000052a047290 */ /* 0x000fc8000fffe03f */
[----:B------:R-:W-:-:S04]  /*68d0*/  ULEA.HI UR4, UR4, UR5, URZ, 0x1f ;  /* 0x0000000504047291 */ /* 0x000fc8000f8ff83f */
[----:B------:R-:W-:-:S04]  /*68e0*/  USHF.R.U32.HI UR4, URZ, 0x2, UR4 ;  /* 0x000000023f047899 */ /* 0x000fc80008011604 */
[----:B------:R-:W-:Y:S01]  /*68f0*/  UIMAD UR42, UR4, -0x7, UR42 ;  /* 0xfffffff9042a78a4 */ /* 0x000fe2000f8e022a */
[----:B------:R-:W-:Y:S11]  /*6900*/  @P0 BRA `(.L_x_164) ;  /* 0xffffffa800f40947 */ /* 0x000ff6000383ffff */
[----:B------:R-:W-:Y:S05]  /*6910*/  EXIT ;  /* 0x000000000000794d */ /* 0x000fea0003800000 */
.L_x_7:
        /* <DEDUP_REMOVED lines=26> */
.L_x_166:
[----:B------:R-:W0:Y:S01]  /*6ac0*/  LDC.64 R28, c[0x0][0x640] ;  /* 0x00019000ff1c7b82 */ /* 0x000e220000000a00 */
[-CC-:B------:R-:W-:Y:S01]  /*6ad0*/  SHF.R.U64 R22, R14, R6.reuse, R15.reuse ;  /* 0x000000060e167219 */ /* 0x180fe2000000120f */
[----:B------:R-:W-:Y:S01]  /*6ae0*/  IMAD.MOV.U32 R30, RZ, RZ, 0x1 ;  /* 0x00000001ff1e7424 */ /* 0x000fe200078e00ff */
[----:B------:R-:W-:Y:S02]  /*6af0*/  SHF.R.U32.HI R6, RZ, R6, R15 ;  /* 0x00000006ff067219 */ /* 0x000fe4000001160f */
[----:B------:R-:W-:-:S03]  /*6b00*/  IADD3 R13, P0, RZ, -R22, RZ ;  /* 0x80000016ff0d7210 */ /* 0x000fc60007f1e0ff */
[----:B------:R-:W1:Y:S02]  /*6b10*/  LDC R12, c[0x0][0x618] ;  /* 0x00018600ff0c7b82 */ /* 0x000e640000000800 */
[----:B------:R-:W-:-:S04]  /*6b20*/  IMAD.X R11, RZ, RZ, ~R6, P0 ;  /* 0x000000ffff0b7224 */ /* 0x000fc800000e0e06 */
[-C--:B------:R-:W-:Y:S02]  /*6b30*/  IMAD R6, R11, R24.reuse, RZ ;  /* 0x000000180b067224 */ /* 0x080fe400078e02ff */
[----:B------:R-:W2:Y:S01]  /*6b40*/  LDC R14, c[0x0][0x608] ;  /* 0x00018200ff0e7b82 */ /* 0x000ea20000000800 */
[----:B------:R-:W-:-:S04]  /*6b50*/  IMAD.WIDE.U32 R10, R13, R24, R16 ;  /* 0x000000180d0a7225 */ /* 0x000fc800078e0010 */
[----:B------:R-:W-:-:S03]  /*6b60*/  IMAD R13, R13, R25, R6 ;  /* 0x000000190d0d7224 */ /* 0x000fc600078e0206 */
[----:B------:R-:W3:Y:S01]  /*6b70*/  LDC R27, c[0x0][0x658] ;  /* 0x00019600ff1b7b82 */ /* 0x000ee20000000800 */
[----:B------:R-:W-:Y:S01]  /*6b80*/  IMAD.IADD R11, R11, 0x1, R13 ;  /* 0x000000010b0b7824 */ /* 0x000fe200078e020d */
[----:B0-----:R-:W-:-:S04]  /*6b90*/  ISETP.NE.U32.AND P0, PT, R28, RZ, PT ;  /* 0x000000ff1c00720c */ /* 0x001fc80003f05070 */
[----:B------:R-:W-:Y:S02]  /*6ba0*/  ISETP.NE.AND.EX P0, PT, R29, RZ, PT, P0 ;  /* 0x000000ff1d00720c */ /* 0x000fe40003f05300 */
[----:B------:R-:W0:Y:S01]  /*6bb0*/  LDC R20, c[0x0][0x600] ;  /* 0x00018000ff147b82 */ /* 0x000e220000000800 */
[-CC-:B-1----:R-:W-:Y:S01]  /*6bc0*/  SHF.R.U64 R8, R10, R12.reuse, R11.reuse ;  /* 0x0000000c0a087219 */ /* 0x182fe2000000120b */
[----:B------:R-:W-:Y:S01]  /*6bd0*/  IMAD.MOV.U32 R10, RZ, RZ, -0x1 ;  /* 0xffffffffff0a7424 */ /* 0x000fe200078e00ff */
[----:B------:R-:W-:-:S05]  /*6be0*/  SHF.R.U32.HI R11, RZ, R12, R11 ;  /* 0x0000000cff0b7219 */ /* 0x000fca000001160b */
[----:B------:R-:W1:Y:S01]  /*6bf0*/  LDC R24, c[0x0][0x648] ;  /* 0x00019200ff187b82 */ /* 0x000e620000000800 */
[-CC-:B--2---:R-:W-:Y:S02]  /*6c00*/  SHF.R.U64 R21, R8, R14.reuse, R11.reuse ;  /* 0x0000000e08157219 */ /* 0x184fe4000000120b */
[----:B------:R-:W-:-:S05]  /*6c10*/  SHF.R.U32.HI R6, RZ, R14, R11 ;  /* 0x0000000eff067219 */ /* 0x000fca000001160b */
[----:B------:R-:W2:Y:S01]  /*6c20*/  LDC R26, c[0x0][0x638] ;  /* 0x00018e00ff1a7b82 */ /* 0x000ea20000000800 */
[-C--:B---3--:R-:W-:Y:S02]  /*6c30*/  SHF.L.U32 R10, R10, R27.reuse, RZ ;  /* 0x0000001b0a0a7219 */ /* 0x088fe400000006ff */
[-CC-:B------:R-:W-:Y:S02]  /*6c40*/  SHF.R.U64 R25, R21, R27.reuse, R6.reuse ;  /* 0x0000001b15197219 */ /* 0x180fe40000001206 */
[----:B------:R-:W-:Y:S02]  /*6c50*/  LOP3.LUT R32, RZ, R10, RZ, 0x33, !PT ;  /* 0x0000000aff207212 */ /* 0x000fe400078e33ff */
[----:B------:R-:W-:Y:S01]  /*6c60*/  SHF.R.U32.HI R11, RZ, R27, R6 ;  /* 0x0000001bff0b7219 */ /* 0x000fe20000011606 */
[----:B------:R-:W3:Y:S01]  /*6c70*/  LDC R31, c[0x0][0x610] ;  /* 0x00018400ff1f7b82 */ /* 0x000ee20000000800 */
[----:B------:R-:W-:Y:S01]  /*6c80*/  IMAD.MOV.U32 R10, RZ, RZ, R25 ;  /* 0x000000ffff0a7224 */ /* 0x000fe200078e0019 */
[----:B------:R-:W-:Y:S06]  /*6c90*/  @!P0 BRA `(.L_x_167) ;  /* 0x0000000000288947 */ /* 0x000fec0003800000 */
        /* <DEDUP_REMOVED lines=10> */
.L_x_167:
[----:B------:R-:W-:Y:S02]  /*6d40*/  ISETP.NE.AND P0, PT, R2, 0x1, PT ;  /* 0x000000010200780c */ /* 0x000fe40003f05270 */
[----:B-1----:R-:W-:Y:S01]  /*6d50*/  SHF.R.U64 R6, R10, R24, R11 ;  /* 0x000000180a067219 */ /* 0x002fe2000000120b */
[----:B0-----:R-:W-:Y:S01]  /*6d60*/  VIADD R11, R20, 0xffffffff ;  /* 0xffffffff140b7836 */ /* 0x001fe20000000000 */
[----:B------:R-:W-:Y:S02]  /*6d70*/  SHF.L.U32 R30, R30, R27, RZ ;  /* 0x0000001b1e1e7219 */ /* 0x000fe400000006ff */
[----:B------:R-:W-:Y:S01]  /*6d80*/  LOP3.LUT R5, R21, R32, RZ, 0xc0, !PT ;  /* 0x0000002015057212 */ /* 0x000fe200078ec0ff */
[----:B------:R-:W-:-:S04]  /*6d90*/  IMAD.MOV R10, RZ, RZ, -R6 ;  /* 0x000000ffff0a7224 */ /* 0x000fc800078e0a06 */
[----:B------:R-:W-:Y:S01]  /*6da0*/  IMAD R6, R30, R6, R5 ;  /* 0x000000061e067224 */ /* 0x000fe200078e0205 */
[----:B------:R-:W-:Y:S01]  /*6db0*/  LOP3.LUT R5, R8, R11, RZ, 0xc0, !PT ;  /* 0x0000000b08057212 */ /* 0x000fe200078ec0ff */
[----:B------:R-:W-:Y:S02]  /*6dc0*/  @P0 IMAD R7, R9, R23, R4 ;  /* 0x0000001709070224 */ /* 0x000fe400078e0204 */
[----:B--2---:R-:W-:Y:S02]  /*6dd0*/  IMAD R4, R10, R26, R25 ;  /* 0x0000001a0a047224 */ /* 0x004fe400078e0219 */
[----:B---3--:R-:W-:Y:S02]  /*6de0*/  IMAD R7, R6, R31, R7 ;  /* 0x0000001f06077224 */ /* 0x008fe400078e0207 */
[----:B------:R-:W-:Y:S02]  /*6df0*/  IMAD R4, R4, R20, R5 ;  /* 0x0000001404047224 */ /* 0x000fe400078e0205 */
[----:B------:R-:W-:-:S02]  /*6e00*/  IMAD.MOV.U32 R8, RZ, RZ, 0x1 ;  /* 0x00000001ff087424 */ /* 0x000fc400078e00ff */
[----:B------:R-:W-:Y:S01]  /*6e10*/  IMAD.MOV.U32 R6, RZ, RZ, R22 ;  /* 0x000000ffff067224 */ /* 0x000fe200078e0016 */
[----:B------:R-:W-:Y:S02]  /*6e20*/  SEL R20, R4, R7, !P0 ;  /* 0x0000000704147207 */ /* 0x000fe40004000000 */
[----:B------:R-:W-:-:S07]  /*6e30*/  SEL R21, R7, R4, !P0 ;  /* 0x0000000407157207 */ /* 0x000fce0004000000 */
.L_x_165:
[----:B------:R-:W-:-:S08]  /*6e40*/  NOP ;  /* 0x0000000000007918 */ /* 0x000fd00000000000 */
[----:B------:R-:W0:-:S00]  /*6e50*/  USETMAXREG.DEALLOC.CTAPOOL 0x28 ;  /* 0x00000028000079c8 */ /* 0x000e0000080e0500 */
[----:B0-----:R-:W-:-:S13]  /*6e60*/  ISETP.NE.AND P0, PT, R3, RZ, PT ;  /* 0x000000ff0300720c */ /* 0x001fda0003f05270 */
[----:B------:R-:W-:Y:S05]  /*6e70*/  @P0 EXIT ;  /* 0x000000000000094d */ /* 0x000fea0003800000 */
[----:B------:R-:W-:Y:S01]  /*6e80*/  LOP3.LUT P0, RZ, R8, 0xff, RZ, 0xc0, !PT ;  /* 0x000000ff08ff7812 */ /* 0x000fe2000780c0ff */
[----:B------:R-:W-:Y:S02]  /*6e90*/  IMAD.MOV.U32 R3, RZ, RZ, 0x1 ;  /* 0x00000001ff037424 */ /* 0x000fe400078e00ff */
[----:B------:R-:W-:-:S10]  /*6ea0*/  IMAD.MOV.U32 R8, RZ, RZ, RZ ;  /* 0x000000ffff087224 */ /* 0x000fd400078e00ff */
[----:B------:R-:W-:Y:S05]  /*6eb0*/  @!P0 BRA `(.L_x_168) ;  /* 0x0000000c00748947 */ /* 0x000fea0003800000 */
[----:B------:R-:W0:Y:S01]  /*6ec0*/  LDC R3, c[0x0][0x28c] ;  /* 0x0000a300ff037b82 */ /* 0x000e220000000800 */
[----:B------:R-:W1:Y:S01]  /*6ed0*/  S2R R13, SR_CgaCtaId ;  /* 0x00000000000d7919 */ /* 0x000e620000008800 */
[----:B------:R-:W-:Y:S01]  /*6ee0*/  ULDC UR5, c[0x0][0x658] ;  /* 0x0001960000057ab9 */ /* 0x000fe20000000800 */
[----:B------:R-:W-:Y:S01]  /*6ef0*/  UMOV UR6, 0xffffffff ;  /* 0xffffffff00067882 */ /* 0x000fe20000000000 */
[----:B------:R-:W-:Y:S01]  /*6f00*/  BSSY B0, `(.L_x_168) ;  /* 0x00000d8000007945 */ /* 0x000fe20003800000 */
[----:B------:R-:W-:Y:S01]  /*6f10*/  USHF.L.U32 UR6, UR6, UR5, URZ ;  /* 0x0000000506067299 */ /* 0x000fe2000800063f */
[----:B------:R-:W-:Y:S01]  /*6f20*/  IMAD.MOV.U32 R10, RZ, RZ, 0x1 ;  /* 0x00000001ff0a7424 */ /* 0x000fe200078e00ff */
[----:B------:R-:W-:Y:S01]  /*6f30*/  LOP3.LUT R9, R18, 0x2, RZ, 0xfc, !PT ;  /* 0x0000000212097812 */ /* 0x000fe200078efcff */
[----:B------:R-:W-:Y:S01]  /*6f40*/  IMAD.MOV.U32 R8, RZ, RZ, RZ ;  /* 0x000000ffff087224 */ /* 0x000fe200078e00ff */
[----:B------:R-:W-:Y:S01]  /*6f50*/  ULDC UR4, c[0x0][0x600] ;  /* 0x0001800000047ab9 */ /* 0x000fe20000000800 */
[----:B------:R-:W-:Y:S01]  /*6f60*/  UMOV UR7, 0x1 ;  /* 0x0000000100077882 */ /* 0x000fe20000000000 */
[----:B------:R-:W-:-:S02]  /*6f70*/  UIADD3 UR4, UR4, -0x1, URZ ;  /* 0xffffffff04047890 */ /* 0x000fc4000fffe03f */
[----:B------:R-:W-:Y:S02]  /*6f80*/  USHF.L.U32 UR5, UR7, UR5, URZ ;  /* 0x0000000507057299 */ /* 0x000fe4000800063f */
[----:B------:R-:W-:Y:S01]  /*6f90*/  ULOP3.LUT UR6, URZ, UR6, URZ, 0x33, !UPT ;  /* 0x000000063f067292 */ /* 0x000fe2000f8e333f */
[----:B------:R-:W-:Y:S01]  /*6fa0*/  ULDC.64 UR42, c[0x0][0x198] ;  /* 0x00006600002a7ab9 */ /* 0x000fe20000000a00 */
[----:B0-----:R-:W-:-:S05]  /*6fb0*/  VIADD R3, R3, 0x3f ;  /* 0x0000003f03037836 */ /* 0x001fca0000000000 */
[----:B------:R-:W-:-:S04]  /*6fc0*/  SHF.R.S32.HI R4, RZ, 0x1f, R3 ;  /* 0x0000001fff047819 */ /* 0x000fc80000011403 */
[----:B------:R-:W-:Y:S01]  /*6fd0*/  LEA.HI R4, R4, R3, RZ, 0x6 ;  /* 0x0000000304047211 */ /* 0x000fe200078f30ff */
[C---:B-1----:R-:W-:Y:S02]  /*6fe0*/  IMAD.SHL.U32 R12, R13.reuse, 0x8, RZ ;  /* 0x000000080d0c7824 */ /* 0x042fe400078e00ff */
[----:B------:R-:W-:Y:S01]  /*6ff0*/  IMAD.SHL.U32 R13, R13, 0x200, RZ ;  /* 0x000002000d0d7824 */ /* 0x000fe200078e00ff */
[----:B------:R-:W-:Y:S01]  /*7000*/  SHF.R.S32.HI R11, RZ, 0x6, R4 ;  /* 0x00000006ff0b7819 */ /* 0x000fe20000011404 */
[----:B------:R-:W-:Y:S01]  /*7010*/  IMAD.MOV.U32 R3, RZ, RZ, 0x1 ;  /* 0x00000001ff037424 */ /* 0x000fe200078e00ff */
[----:B------:R-:W-:Y:S02]  /*7020*/  LOP3.LUT R12, R12, 0x38, RZ, 0xc0, !PT ;  /* 0x000000380c0c7812 */ /* 0x000fe400078ec0ff */
[----:B------:R-:W-:Y:S01]  /*7030*/  LOP3.LUT R13, R13, 0xe00, RZ, 0xc0, !PT ;  /* 0x00000e000d0d7812 */ /* 0x000fe200078ec0ff */
[----:B------:R-:W-:-:S07]  /*7040*/  VIADD R19, R11, 0x1 ;  /* 0x000000010b137836 */ /* 0x000fce0000000000 */
.L_x_179:
[----:B------:R-:W-:-:S03]  /*7050*/  UMOV UR7, 0xffffffff ;  /* 0xffffffff00077882 */ /* 0x000fc60000000000 */
[----:B------:R-:W-:Y:S05]  /*7060*/  BRA.DIV UR7, `(.L_x_169) ;  /* 0x00000012075c7947 */ /* 0x000fea000b800000 */
[----:B------:R-:W-:-:S13]  /*7070*/  ELECT P6, URZ, PT ;  /* 0x00000000003f782f */ /* 0x000fda00038c0000 */
.L_x_193:
[----:B------:R-:W-:Y:S04]  /*7080*/  BSSY B1, `(.L_x_170) ;  /* 0x000004a000017945 */ /* 0x000fe80003800000 */
[----:B------:R-:W-:Y:S05]  /*7090*/  @!P6 BRA `(.L_x_171) ;  /* 0x000000040020e947 */ /* 0x000fea0003800000 */
[----:B------:R-:W0:Y:S02]  /*70a0*/  LDC R4, c[0x0][0x28c] ;  /* 0x0000a300ff047b82 */ /* 0x000e240000000800 */
[----:B0-----:R-:W-:-:S13]  /*70b0*/  ISETP.GE.AND P0, PT, R4, 0x1, PT ;  /* 0x000000010400780c */ /* 0x001fda0003f06270 */
[----:B------:R-:W-:Y:S05]  /*70c0*/  @!P0 BRA `(.L_x_171) ;  /* 0x0000000400148947 */ /* 0x000fea0003800000 */
[----:B------:R-:W-:Y:S02]  /*70d0*/  IMAD.SHL.U32 R21, R21, 0x80, RZ ;  /* 0x0000008015157824 */ /* 0x000fe400078e00ff */
[----:B------:R-:W-:Y:S02]  /*70e0*/  IMAD.SHL.U32 R22, R20, 0x80, RZ ;  /* 0x0000008014167824 */ /* 0x000fe400078e00ff */
[----:B------:R-:W-:Y:S02]  /*70f0*/  IMAD.MOV.U32 R25, RZ, RZ, RZ ;  /* 0x000000ffff197224 */ /* 0x000fe400078e00ff */
[----:B------:R-:W-:Y:S02]  /*7100*/  IMAD.MOV.U32 R4, RZ, RZ, R12 ;  /* 0x000000ffff047224 */ /* 0x000fe400078e000c */
[----:B------:R-:W-:Y:S02]  /*7110*/  IMAD.MOV.U32 R5, RZ, RZ, R19 ;  /* 0x000000ffff057224 */ /* 0x000fe400078e0013 */
[----:B------:R-:W-:-:S02]  /*7120*/  IMAD.MOV.U32 R7, RZ, RZ, R3 ;  /* 0x000000ffff077224 */ /* 0x000fc400078e0003 */
[----:B------:R-:W-:Y:S02]  /*7130*/  IMAD.MOV.U32 R14, RZ, RZ, R8 ;  /* 0x000000ffff0e7224 */ /* 0x000fe400078e0008 */
[----:B------:R-:W-:Y:S02]  /*7140*/  VIADD R26, R21, 0x40 ;  /* 0x00000040151a7836 */ /* 0x000fe40000000000 */
[----:B------:R-:W-:-:S07]  /*7150*/  VIADD R27, R22, 0x40 ;  /* 0x00000040161b7836 */ /* 0x000fce0000000000 */
.L_x_174:
[----:B------:R-:W0:Y:S01]  /*7160*/  S2R R20, SR_CgaCtaId ;  /* 0x0000000000147919 */ /* 0x000e220000008800 */
[----:B------:R-:W-:Y:S02]  /*7170*/  MOV R15, 0x400 ;  /* 0x00000400000f7802 */ /* 0x000fe40000000f00 */
[----:B------:R-:W-:Y:S02]  /*7180*/  ISETP.NE.AND P1, PT, R0, RZ, PT ;  /* 0x000000ff0000720c */ /* 0x000fe40003f25270 */
[----:B0-----:R-:W-:Y:S02]  /*7190*/  LEA R23, R20, R15, 0x18 ;  /* 0x0000000f14177211 */ /* 0x001fe400078ec0ff */
[----:B------:R-:W-:-:S09]  /*71a0*/  SHF.L.U32 R15, R7, 0x1f, RZ ;  /* 0x0000001f070f7819 */ /* 0x000fd200000006ff */
[----:B------:R-:W0:Y:S01]  /*71b0*/  @!P1 LDC R20, c[0x0][0x500] ;  /* 0x00014000ff149b82 */ /* 0x000e220000000800 */
[----:B------:R-:W-:-:S04]  /*71c0*/  IMAD R24, R14, 0x8, R23 ;  /* 0x000000080e187824 */ /* 0x000fc800078e0217 */
[----:B------:R-:W1:Y:S02]  /*71d0*/  SYNCS.PHASECHK.TRANS64.TRYWAIT P0, [R24+URZ+0x38], R15 ;  /* 0x0000380f180075a7 */ /* 0x000e64000800017f */
[----:B-1----:R-:W-:Y:S05]  /*71e0*/  @!P0 BRA `(.L_x_172) ;  /* 0x00000010001c8947 */ /* 0x002fea0003800000 */
.L_x_194:
[----:B-1----:R-:W-:Y:S01]  /*71f0*/  PRMT R15, R9, 0x9910, RZ ;  /* 0x00009910090f7816 */ /* 0x002fe200000000ff */
[----:B0-----:R0:W-:Y:S03]  /*7200*/  @!P1 SYNCS.ARRIVE.TRANS64 RZ, [R24+URZ], R20 ;  /* 0x0000001418ff99a7 */ /* 0x0011e6000800003f */
[----:B------:R-:W-:-:S13]  /*7210*/  ISETP.NE.AND P0, PT, R15, 0x2, PT ;  /* 0x000000020f00780c */ /* 0x000fda0003f05270 */
[----:B0-----:R-:W-:Y:S05]  /*7220*/  @P0 BRA `(.L_x_173) ;  /* 0x0000000000040947 */ /* 0x001fea0003800000 */
[----:B------:R-:W-:Y:S01]  /*7230*/  BPT.TRAP 0x1 ;  /* 0x000000040000795c */ /* 0x000fe20000300000 */
.L_x_173:
[----:B------:R-:W-:Y:S01]  /*7240*/  IMAD R15, R14, 0x2000, R13 ;  /* 0x000020000e0f7824 */ /* 0x000fe200078e020d */
[----:B------:R-:W-:Y:S01]  /*7250*/  R2UR UR33, R24 ;  /* 0x00000000182172ca */ /* 0x000fe200000e0000 */
[--C-:B------:R-:W-:Y:S01]  /*7260*/  IMAD R20, R14, 0x4000, R23.reuse ;  /* 0x000040000e147824 */ /* 0x100fe200078e0217 */
[----:B------:R-:W-:Y:S01]  /*7270*/  R2UR UR36, R6 ;  /* 0x00000000062472ca */ /* 0x000fe200000e0000 */
[----:B------:R-:W-:Y:S01]  /*7280*/  IMAD R15, R15, 0x2, R23 ;  /* 0x000000020f0f7824 */ /* 0x000fe200078e0217 */
[----:B------:R-:W-:Y:S01]  /*7290*/  R2UR UR35, R25 ;  /* 0x00000000192372ca */ /* 0x000fe200000e0000 */
[----:B------:R-:W-:Y:S01]  /*72a0*/  VIADD R5, R5, 0xffffffff ;  /* 0xffffffff05057836 */ /* 0x000fe20000000000 */
[----:B------:R-:W-:Y:S01]  /*72b0*/  R2UR UR24, R20 ;  /* 0x00000000141872ca */ /* 0x000fe200000e0000 */
[----:B------:R-:W-:Y:S01]  /*72c0*/  UIADD3 UR14, UP0, UR42, 0xf0, URZ ;  /* 0x000000f02a0e7890 */ /* 0x000fe2000ff1e03f */
[----:B------:R-:W-:Y:S01]  /*72d0*/  R2UR UR8, R15 ;  /* 0x000000000f0872ca */ /* 0x000fe200000e0000 */
[----:B------:R-:W-:Y:S01]  /*72e0*/  UIADD3 UR22, UP1, UR42, 0x1f0, URZ ;  /* 0x000001f02a167890 */ /* 0x000fe2000ff3e03f */
[----:B------:R-:W-:Y:S01]  /*72f0*/  R2UR UR34, R21 ;  /* 0x00000000152272ca */ /* 0x000fe200000e0000 */
[----:B------:R-:W-:Y:S01]  /*7300*/  UIADD3.X UR15, URZ, UR43, URZ, UP0, !UPT ;  /* 0x0000002b3f0f7290 */ /* 0x000fe200087fe43f */
[----:B------:R-:W-:Y:S01]  /*7310*/  R2UR UR26, R26 ;  /* 0x000000001a1a72ca */ /* 0x000fe200000e0000 */
[----:B------:R-:W-:Y:S01]  /*7320*/  UIADD3.X UR23, URZ, UR43, URZ, UP1, !UPT ;  /* 0x0000002b3f177290 */ /* 0x000fe20008ffe43f */
[----:B------:R-:W-:Y:S01]  /*7330*/  R2UR UR19, R4 ;  /* 0x00000000041372ca */ /* 0x000fe200000e0000 */
[----:B------:R-:W-:Y:S01]  /*7340*/  VIADD R14, R14, 0x1 ;  /* 0x000000010e0e7836 */ /* 0x000fe20000000000 */
[----:B------:R-:W-:Y:S01]  /*7350*/  R2UR UR18, R22 ;  /* 0x00000000161272ca */ /* 0x000fe200000e0000 */
[----:B------:R-:W-:Y:S01]  /*7360*/  UMOV UR30, 0x0 ;  /* 0x00000000001e7882 */ /* 0x000fe20000000000 */
[----:B------:R-:W-:Y:S01]  /*7370*/  R2UR UR10, R27 ;  /* 0x000000001b0a72ca */ /* 0x000fe200000e0000 */
[----:B------:R-:W-:Y:S01]  /*7380*/  UIADD3 UR32, UR24, 0x180, URZ ;  /* 0x0000018018207890 */ /* 0x000fe2000fffe03f */
[----:B------:R-:W-:Y:S01]  /*7390*/  ISETP.GT.AND P1, PT, R5, 0x1, PT ;  /* 0x000000010500780c */ /* 0x000fe20003f24270 */
[----:B------:R-:W-:Y:S01]  /*73a0*/  UIADD3 UR24, UR24, 0x2180, URZ ;  /* 0x0000218018187890 */ /* 0x000fe2000fffe03f */
[----:B------:R-:W-:Y:S01]  /*73b0*/  ISETP.NE.AND P0, PT, R14, 0x7, PT ;  /* 0x000000070e00780c */ /* 0x000fe20003f05270 */
[----:B------:R-:W-:Y:S01]  /*73c0*/  UIADD3 UR16, UR8, 0x1c180, URZ ;  /* 0x0001c18008107890 */ /* 0x000fe2000fffe03f */
[----:B------:R-:W-:Y:S01]  /*73d0*/  VIADD R4, R4, 0x40 ;  /* 0x0000004004047836 */ /* 0x000fe20000000000 */
[----:B------:R-:W-:Y:S01]  /*73e0*/  UIADD3 UR8, UR8, 0x1e180, URZ ;  /* 0x0001e18008087890 */ /* 0x000fe2000fffe03f */
[----:B------:R-:W-:Y:S01]  /*73f0*/  SEL R20, RZ, 0x1, P0 ;  /* 0x00000001ff147807 */ /* 0x000fe20000000000 */
[----:B------:R-:W-:Y:S01]  /*7400*/  UMOV UR31, 0x10000000 ;  /* 0x10000000001f7882 */ /* 0x000fe20000000000 */
[----:B------:R-:W-:Y:S01]  /*7410*/  UMOV UR25, UR33 ;  /* 0x0000002100197c82 */ /* 0x000fe20008000000 */
[----:B------:R-:W-:Y:S01]  /*7420*/  UMOV UR28, UR36 ;  /* 0x00000024001c7c82 */ /* 0x000fe20008000000 */
[----:B------:R-:W-:Y:S01]  /*7430*/  UMOV UR27, UR35 ;  /* 0x00000023001b7c82 */ /* 0x000fe20008000000 */
[----:B------:R-:W-:Y:S01]  /*7440*/  UMOV UR7, 0xff0000 ;  /* 0x00ff000000077882 */ /* 0x000fe20000000000 */
[----:B------:R0:W-:Y:S01]  /*7450*/  UTMALDG.3D [UR32], [UR14], desc[UR30] ;  /* 0x00001e200e0075b4 */ /* 0x0001e20008011000 */
[----:B------:R-:W-:Y:S01]  /*7460*/  UMOV UR17, UR33 ;  /* 0x0000002100117c82 */ /* 0x000fe20008000000 */
[----:B------:R-:W-:Y:S01]  /*7470*/  UMOV UR20, UR36 ;  /* 0x0000002400147c82 */ /* 0x000fe20008000000 */
[----:B------:R-:W-:Y:S01]  /*7480*/  UMOV UR9, UR33 ;  /* 0x0000002100097c82 */ /* 0x000fe20008000000 */
[----:B------:R-:W-:Y:S01]  /*7490*/  UMOV UR11, UR19 ;  /* 0x00000013000b7c82 */ /* 0x000fe20008000000 */
[----:B------:R-:W-:Y:S01]  /*74a0*/  UMOV UR12, UR36 ;  /* 0x00000024000c7c82 */ /* 0x000fe20008000000 */
[----:B------:R-:W-:Y:S01]  /*74b0*/  LOP3.LUT R7, R7, R20, RZ, 0x3c, !PT ;  /* 0x0000001407077212 */ /* 0x000fe200078e3cff */
[----:B------:R-:W-:Y:S01]  /*74c0*/  VIADD R25, R25, 0x40 ;  /* 0x0000004019197836 */ /* 0x000fe20000000000 */
[----:B------:R0:W-:Y:S01]  /*74d0*/  UTMALDG.3D [UR24], [UR14], desc[UR30] ;  /* 0x00001e180e0075b4 */ /* 0x0001e20008011000 */
[----:B------:R-:W-:Y:S01]  /*74e0*/  SEL R14, R14, RZ, P0 ;  /* 0x000000ff0e0e7207 */ /* 0x000fe20000000000 */
[----:B------:R0:W-:Y:S01]  /*74f0*/  UTMALDG.3D.MULTICAST [UR16], [UR22], UR7, desc[UR30] ;  /* 0x00001e10160073b4 */ /* 0x0001e20008011807 */
[----:B------:R0:W-:Y:S02]  /*7500*/  UTMALDG.3D.MULTICAST [UR8], [UR22], UR7, desc[UR30] ;  /* 0x00001e08160073b4 */ /* 0x0001e40008011807 */
[----:B0-----:R-:W-:Y:S05]  /*7510*/  @P1 BRA `(.L_x_174) ;  /* 0xfffffffc00101947 */ /* 0x001fea000383ffff */
.L_x_171:
[----:B------:R-:W-:Y:S05]  /*7520*/  BSYNC B1 ;  /* 0x0000000000017941 */ /* 0x000fea0003800000 */
.L_x_170:
[----:B------:R-:W-:Y:S01]  /*7530*/  LOP3.LUT P1, RZ, R10, 0xff, RZ, 0xc0, !PT ;  /* 0x000000ff0aff7812 */ /* 0x000fe2000782c0ff */
[C---:B------:R-:W-:Y:S01]  /*7540*/  IMAD.IADD R15, R11.reuse, 0x1, R8 ;  /* 0x000000010b0f7824 */ /* 0x040fe200078e0208 */
[----:B------:R-:W-:Y:S01]  /*7550*/  ULDC.64 UR8, c[0x0][0x650] ;  /* 0x0001940000087ab9 */ /* 0x000fe20000000a00 */
[----:B------:R-:W-:Y:S01]  /*7560*/  ISETP.GE.U32.AND P2, PT, R11, 0x7, PT ;  /* 0x000000070b00780c */ /* 0x000fe20003f46070 */
[----:B------:R-:W-:Y:S01]  /*7570*/  BSSY B1, `(.L_x_175) ;  /* 0x000006e000017945 */ /* 0x000fe20003800000 */
[C---:B------:R-:W-:Y:S01]  /*7580*/  IMAD.WIDE.U32 R4, R15.reuse, 0x24924925, RZ ;  /* 0x249249250f047825 */ /* 0x040fe200078e00ff */
[----:B------:R-:W-:Y:S02]  /*7590*/  ISETP.GT.U32.AND P0, PT, R15, 0x6, PT ;  /* 0x000000060f00780c */ /* 0x000fe40003f04070 */
[----:B------:R-:W-:Y:S01]  /*75a0*/  PRMT R10, RZ, 0x7610, R10 ;  /* 0x00007610ff0a7816 */ /* 0x000fe2000000000a */
[----:B------:R-:W-:Y:S01]  /*75b0*/  IMAD.MOV.U32 R21, RZ, RZ, -0x1 ;  /* 0xffffffffff157424 */ /* 0x000fe200078e00ff */
[----:B------:R-:W-:Y:S01]  /*75c0*/  ISETP.LT.U32.AND P0, PT, R11, 0x7, P0 ;  /* 0x000000070b00780c */ /* 0x000fe20000701070 */
[----:B------:R-:W-:-:S02]  /*75d0*/  IMAD.MOV.U32 R20, RZ, RZ, -0x1 ;  /* 0xffffffffff147424 */ /* 0x000fc400078e00ff */
[----:B------:R-:W0:Y:S01]  /*75e0*/  @P1 S2R R7, SR_CgaCtaId ;  /* 0x0000000000071919 */ /* 0x000e220000008800 */
[----:B------:R-:W-:Y:S02]  /*75f0*/  SEL R4, RZ, 0x1, !P0 ;  /* 0x00000001ff047807 */ /* 0x000fe40004000000 */
[----:B------:R-:W-:Y:S02]  /*7600*/  IADD3 R16, P0, R16, UR38, RZ ;  /* 0x0000002610107c10 */ /* 0x000fe4000ff1e0ff */
[----:B------:R-:W-:Y:S02]  /*7610*/  @P1 MOV R6, 0x400 ;  /* 0x0000040000061802 */ /* 0x000fe40000000f00 */
[----:B------:R-:W-:Y:S02]  /*7620*/  IADD3.X R17, R17, UR41, RZ, P0, !PT ;  /* 0x0000002911117c10 */ /* 0x000fe400087fe4ff */
[----:B------:R-:W-:Y:S02]  /*7630*/  ISETP.GE.U32.AND P0, PT, R16, UR8, PT ;  /* 0x0000000810007c0c */ /* 0x000fe4000bf06070 */
[----:B------:R-:W-:-:S02]  /*7640*/  LOP3.LUT R3, R3, R4, RZ, 0x3c, !PT ;  /* 0x0000000403037212 */ /* 0x000fc400078e3cff */
[----:B------:R-:W-:Y:S02]  /*7650*/  ISETP.GE.U32.AND.EX P0, PT, R17, UR9, PT, P0 ;  /* 0x0000000911007c0c */ /* 0x000fe4000bf06100 */
[----:B------:R-:W-:Y:S02]  /*7660*/  PRMT R4, RZ, 0x7610, R4 ;  /* 0x00007610ff047816 */ /* 0x000fe40000000004 */
[----:B0-----:R-:W-:Y:S01]  /*7670*/  @P1 LEA R6, R7, R6, 0x18 ;  /* 0x0000000607061211 */ /* 0x001fe200078ec0ff */
[----:B------:R-:W-:-:S03]  /*7680*/  IMAD.IADD R7, R15, 0x1, -R5 ;  /* 0x000000010f077824 */ /* 0x000fc600078e0a05 */
[----:B------:R0:W-:Y:S02]  /*7690*/  @P1 SYNCS.ARRIVE.TRANS64.A1T0 RZ, [R6+URZ+0x88], RZ ;  /* 0x000088ff06ff19a7 */ /* 0x0001e4000810003f */
[----:B------:R-:W-:-:S04]  /*76a0*/  LEA.HI R7, R7, R5, RZ, 0x1f ;  /* 0x0000000507077211 */ /* 0x000fc800078ff8ff */
[----:B------:R-:W-:Y:S01]  /*76b0*/  SHF.R.U32.HI R8, RZ, 0x2, R7 ;  /* 0x00000002ff087819 */ /* 0x000fe20000011607 */
[----:B0-----:R-:W-:-:S03]  /*76c0*/  IMAD.MOV.U32 R6, RZ, RZ, -0x1 ;  /* 0xffffffffff067424 */ /* 0x001fc600078e00ff */
[----:B------:R-:W-:Y:S01]  /*76d0*/  @P2 LOP3.LUT R3, R3, 0x1, R8, 0x78, !PT ;  /* 0x0000000103032812 */ /* 0x000fe200078e7808 */
[----:B------:R-:W-:Y:S01]  /*76e0*/  IMAD R8, R8, -0x7, R15 ;  /* 0xfffffff908087824 */ /* 0x000fe200078e020f */
[----:B------:R-:W-:Y:S06]  /*76f0*/  @P0 BRA `(.L_x_176) ;  /* 0x0000000400540947 */ /* 0x000fec0003800000 */
[----:B------:R-:W0:Y:S01]  /*7700*/  S2R R15, SR_CTAID.X ;  /* 0x00000000000f7919 */ /* 0x000e220000002500 */
[----:B------:R-:W-:Y:S01]  /*7710*/  ULDC.64 UR8, c[0x0][0x628] ;  /* 0x00018a0000087ab9 */ /* 0x000fe20000000a00 */
[----:B------:R-:W-:Y:S01]  /*7720*/  ULDC UR10, c[0x0][0x630] ;  /* 0x00018c00000a7ab9 */ /* 0x000fe20000000800 */
[----:B------:R-:W-:Y:S01]  /*7730*/  ISETP.NE.U32.AND P0, PT, RZ, UR8, PT ;  /* 0x00000008ff007c0c */ /* 0x000fe2000bf05070 */
[----:B------:R-:W1:Y:S01]  /*7740*/  S2R R20, SR_CTAID.Y ;  /* 0x0000000000147919 */ /* 0x000e620000002600 */
[----:B------:R-:W-:Y:S01]  /*7750*/  ULDC UR11, c[0x0][0x150] ;  /* 0x00005400000b7ab9 */ /* 0x000fe20000000800 */
[----:B------:R-:W-:Y:S01]  /*7760*/  IMAD.MOV.U32 R4, RZ, RZ, R16 ;  /* 0x000000ffff047224 */ /* 0x000fe200078e0010 */
[----:B------:R-:W-:Y:S01]  /*7770*/  ISETP.NE.AND.EX P0, PT, RZ, UR9, PT, P0 ;  /* 0x00000009ff007c0c */ /* 0x000fe2000bf05300 */
[----:B------:R-:W-:Y:S01]  /*7780*/  IMAD.MOV.U32 R5, RZ, RZ, R17 ;  /* 0x000000ffff057224 */ /* 0x000fe200078e0011 */
[----:B0-----:R-:W-:-:S11]  /*7790*/  I2FP.F32.U32 R22, R15 ;  /* 0x0000000f00167245 */ /* 0x001fd60000201000 */
[----:B------:R-:W-:Y:S05]  /*77a0*/  @!P0 BRA `(.L_x_177) ;  /* 0x0000000000288947 */ /* 0x000fea0003800000 */
[----:B------:R-:W-:Y:S02]  /*77b0*/  ULDC UR7, c[0x0][0x634] ;  /* 0x00018d0000077ab9 */ /* 0x000fe40000000800 */
[----:B------:R-:W-:-:S05]  /*77c0*/  IADD3 R5, P0, R16, UR7, RZ ;  /* 0x0000000710057c10 */ /* 0x000fca000ff1e0ff */
[----:B------:R-:W-:-:S04]  /*77d0*/  IMAD.X R21, RZ, RZ, R17, P0 ;  /* 0x000000ffff157224 */ /* 0x000fc800000e0611 */
[----:B------:R-:W-:-:S04]  /*77e0*/  IMAD.WIDE.U32 R6, R21, UR8, RZ ;  /* 0x0000000815067c25 */ /* 0x000fc8000f8e00ff */
[----:B------:R-:W-:-:S04]  /*77f0*/  IMAD.WIDE.U32 R6, P0, R5, UR9, R6 ;  /* 0x0000000905067c25 */ /* 0x000fc8000f800006 */
[----:B------:R-:W-:-:S04]  /*7800*/  IMAD.WIDE.U32 R4, R5, UR8, RZ ;  /* 0x0000000805047c25 */ /* 0x000fc8000f8e00ff */
[----:B------:R-:W-:Y:S01]  /*7810*/  IMAD.MOV.U32 R4, RZ, RZ, R7 ;  /* 0x000000ffff047224 */ /* 0x000fe200078e0007 */
[----:B------:R-:W-:Y:S01]  /*7820*/  IADD3 RZ, P1, R5, R6, RZ ;  /* 0x0000000605ff7210 */ /* 0x000fe20007f3e0ff */
[----:B------:R-:W-:-:S04]  /*7830*/  IMAD.X R5, RZ, RZ, RZ, P0 ;  /* 0x000000ffff057224 */ /* 0x000fc800000e06ff */
[----:B------:R-:W-:-:S08]  /*7840*/  IMAD.WIDE.U32.X R4, R21, UR9, R4, P1 ;  /* 0x0000000915047c25 */ /* 0x000fd000088e0404 */
.L_x_177:
[--C-:B------:R-:W-:Y:S01]  /*7850*/  SHF.R.U64 R14, R4, UR10, R5.reuse ;  /* 0x0000000a040e7c19 */ /* 0x100fe20008001205 */
[----:B------:R-:W-:Y:S01]  /*7860*/  FMUL R22, R22, UR11 ;  /* 0x0000000b16167c20 */ /* 0x000fe20008400000 */
[----:B------:R-:W-:Y:S01]  /*7870*/  SHF.R.U32.HI R4, RZ, UR10, R5 ;  /* 0x0000000aff047c19 */ /* 0x000fe20008011605 */
[----:B------:R-:W0:Y:S01]  /*7880*/  LDC R6, c[0x0][0x144] ;  /* 0x00005100ff067b82 */ /* 0x000e220000000800 */
[----:B------:R-:W-:Y:S01]  /*7890*/  IADD3 R5, P0, RZ, -R14, RZ ;  /* 0x8000000eff057210 */ /* 0x000fe20007f1e0ff */
[----:B------:R-:W-:Y:S01]  /*78a0*/  ULDC UR7, c[0x0][0x154] ;  /* 0x0000550000077ab9 */ /* 0x000fe20000000800 */
[----:B-1----:R-:W-:Y:S01]  /*78b0*/  I2FP.F32.U32 R7, R20 ;  /* 0x0000001400077245 */ /* 0x002fe20000201000 */
[----:B------:R-:W1:Y:S01]  /*78c0*/  F2I.U32.TRUNC.NTZ R22, R22 ;  /* 0x0000001600167305 */ /* 0x000e62000020f000 */
[----:B------:R-:W-:Y:S01]  /*78d0*/  ULDC.64 UR8, c[0x0][0x620] ;  /* 0x0001880000087ab9 */ /* 0x000fe20000000a00 */
[----:B------:R-:W-:Y:S01]  /*78e0*/  IMAD.X R4, RZ, RZ, ~R4, P0 ;  /* 0x000000ffff047224 */ /* 0x000fe200000e0e04 */
[----:B------:R-:W-:Y:S01]  /*78f0*/  ISETP.NE.AND P2, PT, R2, 0x1, PT ;  /* 0x000000010200780c */ /* 0x000fe20003f45270 */
[----:B------:R-:W-:Y:S01]  /*7900*/  FMUL R23, R7, UR7 ;  /* 0x0000000707177c20 */ /* 0x000fe20008400000 */
[----:B------:R-:W2:Y:S01]  /*7910*/  LDC R25, c[0x0][0x148] ;  /* 0x00005200ff197b82 */ /* 0x000ea20000000800 */
[----:B------:R-:W-:Y:S01]  /*7920*/  IMAD R4, R4, UR8, RZ ;  /* 0x0000000804047c24 */ /* 0x000fe2000f8e02ff */
[----:B------:R-:W-:-:S03]  /*7930*/  ULDC UR7, c[0x0][0x618] ;  /* 0x0001860000077ab9 */ /* 0x000fc60000000800 */
[----:B------:R-:W3:Y:S01]  /*7940*/  F2I.U32.TRUNC.NTZ R23, R23 ;  /* 0x0000001700177305 */ /* 0x000ee2000020f000 */
[C---:B------:R-:W-:Y:S02]  /*7950*/  IMAD R7, R5.reuse, UR9, R4 ;  /* 0x0000000905077c24 */ /* 0x040fe4000f8e0204 */
[----:B------:R-:W-:Y:S01]  /*7960*/  IMAD.WIDE.U32 R4, R5, UR8, R16 ;  /* 0x0000000805047c25 */ /* 0x000fe2000f8e0010 */
[----:B------:R-:W-:Y:S02]  /*7970*/  ULDC.64 UR8, c[0x0][0x640] ;  /* 0x0001900000087ab9 */ /* 0x000fe40000000a00 */
[----:B------:R-:W-:Y:S01]  /*7980*/  ISETP.NE.U32.AND P0, PT, RZ, UR8, PT ;  /* 0x00000008ff007c0c */ /* 0x000fe2000bf05070 */
[----:B------:R-:W-:Y:S02]  /*7990*/  IMAD.IADD R5, R5, 0x1, R7 ;  /* 0x0000000105057824 */ /* 0x000fe400078e0207 */
[----:B-1----:R-:W-:Y:S01]  /*79a0*/  IMAD.MOV R22, RZ, RZ, -R22 ;  /* 0x000000ffff167224 */ /* 0x002fe200078e0a16 */
[----:B------:R-:W-:-:S02]  /*79b0*/  ISETP.NE.AND.EX P0, PT, RZ, UR9, PT, P0 ;  /* 0x00000009ff007c0c */ /* 0x000fc4000bf05300 */
[----:B------:R-:W-:Y:S01]  /*79c0*/  SHF.R.U64 R21, R4, UR7, R5 ;  /* 0x0000000704157c19 */ /* 0x000fe20008001205 */
[----:B0-----:R-:W-:Y:S01]  /*79d0*/  IMAD R15, R6, R22, R15 ;  /* 0x00000016060f7224 */ /* 0x001fe200078e020f */
[----:B------:R-:W-:Y:S01]  /*79e0*/  SHF.R.U32.HI R4, RZ, UR7, R5 ;  /* 0x00000007ff047c19 */ /* 0x000fe20008011605 */
[----:B------:R-:W-:Y:S01]  /*79f0*/  ULDC UR7, c[0x0][0x608] ;  /* 0x0001820000077ab9 */ /* 0x000fe20000000800 */
[----:B---3--:R-:W-:Y:S02]  /*7a00*/  IMAD.MOV R6, RZ, RZ, -R23 ;  /* 0x000000ffff067224 */ /* 0x008fe400078e0a17 */
[--C-:B------:R-:W-:Y:S02]  /*7a10*/  SHF.R.U64 R22, R21, UR7, R4.reuse ;  /* 0x0000000715167c19 */ /* 0x100fe40008001204 */
[----:B------:R-:W-:Y:S01]  /*7a20*/  SHF.R.U32.HI R5, RZ, UR7, R4 ;  /* 0x00000007ff057c19 */ /* 0x000fe20008011604 */
[----:B------:R-:W-:Y:S01]  /*7a30*/  ULDC UR7, c[0x0][0x658] ;  /* 0x0001960000077ab9 */ /* 0x000fe20000000800 */
[----:B--2---:R-:W-:-:S02]  /*7a40*/  @P2 IMAD R15, R25, R6, R20 ;  /* 0x00000006190f2224 */ /* 0x004fc400078e0214 */
[--C-:B------:R-:W-:Y:S02]  /*7a50*/  SHF.R.U64 R20, R22, UR7, R5.reuse ;  /* 0x0000000716147c19 */ /* 0x100fe40008001205 */
[----:B------:R-:W-:-:S03]  /*7a60*/  SHF.R.U32.HI R23, RZ, UR7, R5 ;  /* 0x00000007ff177c19 */ /* 0x000fc60008011605 */
[----:B------:R-:W-:Y:S02]  /*7a70*/  IMAD.MOV.U32 R6, RZ, RZ, R20 ;  /* 0x000000ffff067224 */ /* 0x000fe400078e0014 */
[----:B------:R-:W-:Y:S01]  /*7a80*/  IMAD.MOV.U32 R5, RZ, RZ, R23 ;  /* 0x000000ffff057224 */ /* 0x000fe200078e0017 */
[----:B------:R-:W-:Y:S06]  /*7a90*/  @!P0 BRA `(.L_x_178) ;  /* 0x00000000002c8947 */ /* 0x000fec0003800000 */
        /* <DEDUP_REMOVED lines=9> */
[----:B------:R-:W-:-:S04]  /*7b30*/  IMAD.WIDE.U32.X R4, R23, UR9, R4, P1 ;  /* 0x0000000917047c25 */ /* 0x000fc800088e0404 */
[----:B------:R-:W-:-:S07]  /*7b40*/  IMAD.MOV.U32 R6, RZ, RZ, R4 ;  /* 0x000000ffff067224 */ /* 0x000fce00078e0004 */
.L_x_178:
[----:B------:R-:W-:Y:S01]  /*7b50*/  ULDC UR7, c[0x0][0x648] ;  /* 0x0001920000077ab9 */ /* 0x000fe20000000800 */
[----:B------:R-:W-:Y:S01]  /*7b60*/  LOP3.LUT R4, R22, UR6, RZ, 0xc0, !PT ;  /* 0x0000000616047c12 */ /* 0x000fe2000f8ec0ff */
[----:B------:R-:W-:Y:S01]  /*7b70*/  ULDC UR8, c[0x0][0x610] ;  /* 0x0001840000087ab9 */ /* 0x000fe20000000800 */
[----:B------:R-:W-:Y:S01]  /*7b80*/  SHF.R.U64 R5, R6, UR7, R5 ;  /* 0x0000000706057c19 */ /* 0x000fe20008001205 */
[----:B------:R-:W-:Y:S01]  /*7b90*/  ULDC UR7, c[0x0][0x638] ;  /* 0x00018e0000077ab9 */ /* 0x000fe20000000800 */
[----:B------:R-:W-:-:S03]  /*7ba0*/  LOP3.LUT R21, R21, UR4, RZ, 0xc0, !PT ;  /* 0x0000000415157c12 */ /* 0x000fc6000f8ec0ff */
[----:B------:R-:W-:Y:S02]  /*7bb0*/  IMAD.MOV R7, RZ, RZ, -R5 ;  /* 0x000000ffff077224 */ /* 0x000fe400078e0a05 */
[----:B------:R-:W-:Y:S02]  /*7bc0*/  IMAD R4, R5, UR5, R4 ;  /* 0x0000000505047c24 */ /* 0x000fe4000f8e0204 */
[----:B------:R-:W-:Y:S01]  /*7bd0*/  IMAD R20, R7, UR7, R20 ;  /* 0x0000000707147c24 */ /* 0x000fe2000f8e0214 */
[----:B------:R-:W-:Y:S01]  /*7be0*/  ULDC UR7, c[0x0][0x600] ;  /* 0x0001800000077ab9 */ /* 0x000fe20000000800 */
[----:B------:R-:W-:Y:S02]  /*7bf0*/  IMAD R15, R4, UR8, R15 ;  /* 0x00000008040f7c24 */ /* 0x000fe4000f8e020f */
[----:B------:R-:W-:Y:S02]  /*7c00*/  IMAD R6, R20, UR7, R21 ;  /* 0x0000000714067c24 */ /* 0x000fe4000f8e0215 */
[----:B------:R-:W-:-:S03]  /*7c10*/  IMAD.MOV.U32 R4, RZ, RZ, 0x1 ;  /* 0x00000001ff047424 */ /* 0x000fc600078e00ff */
[----:B------:R-:W-:Y:S02]  /*7c20*/  SEL R20, R6, R15, !P2 ;  /* 0x0000000f06147207 */ /* 0x000fe40005000000 */
[----:B------:R-:W-:Y:S01]  /*7c30*/  SEL R21, R15, R6, !P2 ;  /* 0x000000060f157207 */ /* 0x000fe20005000000 */
[----:B------:R-:W-:-:S07]  /*7c40*/  IMAD.MOV.U32 R6, RZ, RZ, R14 ;  /* 0x000000ffff067224 */ /* 0x000fce00078e000e */
.L_x_176:
[----:B------:R-:W-:Y:S05]  /*7c50*/  BSYNC B1 ;  /* 0x0000000000017941 */ /* 0x000fea0003800000 */
.L_x_175:
[----:B------:R-:W-:-:S13]  /*7c60*/  LOP3.LUT P0, RZ, R4, 0xff, RZ, 0xc0, !PT ;  /* 0x000000ff04ff7812 */ /* 0x000fda000780c0ff */
[----:B------:R-:W-:Y:S05]  /*7c70*/  @P0 BRA `(.L_x_179) ;  /* 0xfffffff000f40947 */ /* 0x000fea000383ffff */
[----:B------:R-:W-:Y:S05]  /*7c80*/  BSYNC B0 ;  /* 0x0000000000007941 */ /* 0x000fea0003800000 */
.L_x_168:
[----:B------:R-:W-:-:S03]  /*7c90*/  UMOV UR7, 0xffffffff ;  /* 0xffffffff00077882 */ /* 0x000fc60000000000 */
[----:B------:R-:W-:Y:S05]  /*7ca0*/  BRA.DIV UR7, `(.L_x_180) ;  /* 0x0000000607807947 */ /* 0x000fea000b800000 */
[----:B------:R-:W-:-:S13]  /*7cb0*/  ELECT P6, URZ, PT ;  /* 0x00000000003f782f */ /* 0x000fda00038c0000 */
.L_x_197:
[----:B------:R-:W-:Y:S04]  /*7cc0*/  BSSY B0, `(.L_x_181) ;  /* 0x0000046000007945 */ /* 0x000fe80003800000 */
[----:B------:R-:W-:Y:S05]  /*7cd0*/  @!P6 BRA `(.L_x_182) ;  /* 0x000000040010e947 */ /* 0x000fea0003800000 */
[----:B------:R-:W-:-:S04]  /*7ce0*/  LOP3.LUT R18, R18, 0x2, RZ, 0xfc, !PT ;  /* 0x0000000212127812 */ /* 0x000fc800078efcff */
[----:B------:R-:W-:-:S13]  /*7cf0*/  ISETP.NE.AND P0, PT, R18, 0x3, PT ;  /* 0x000000031200780c */ /* 0x000fda0003f05270 */
[----:B------:R-:W-:Y:S05]  /*7d00*/  @!P0 BRA `(.L_x_183) ;  /* 0x0000000000048947 */ /* 0x000fea0003800000 */
[----:B------:R-:W-:Y:S01]  /*7d10*/  BPT.TRAP 0x1 ;  /* 0x000000040000795c */ /* 0x000fe20000300000 */
.L_x_183:
[----:B------:R-:W0:Y:S01]  /*7d20*/  S2R R5, SR_CgaCtaId ;  /* 0x0000000000057919 */ /* 0x000e220000008800 */
[----:B------:R-:W-:Y:S02]  /*7d30*/  MOV R0, 0x400 ;  /* 0x0000040000007802 */ /* 0x000fe40000000f00 */
[----:B------:R-:W-:Y:S02]  /*7d40*/  SHF.L.U32 R2, R3, 0x1f, RZ ;  /* 0x0000001f03027819 */ /* 0x000fe400000006ff */
[----:B0-----:R-:W-:-:S05]  /*7d50*/  LEA R5, R5, R0, 0x18 ;  /* 0x0000000005057211 */ /* 0x001fca00078ec0ff */
[----:B------:R-:W-:-:S04]  /*7d60*/  VIADD R5, R5, 0x38 ;  /* 0x0000003805057836 */ /* 0x000fc80000000000 */
[C---:B------:R-:W-:Y:S02]  /*7d70*/  IMAD R7, R8.reuse, 0x8, R5 ;  /* 0x0000000808077824 */ /* 0x040fe400078e0205 */
[----:B------:R-:W-:Y:S02]  /*7d80*/  VIADD R8, R8, 0x1 ;  /* 0x0000000108087836 */ /* 0x000fe40000000000 */
[----:B------:R-:W0:Y:S03]  /*7d90*/  SYNCS.PHASECHK.TRANS64.TRYWAIT P0, [R7+URZ], R2 ;  /* 0x00000002070075a7 */ /* 0x000e26000800017f */
[----:B------:R-:W-:-:S04]  /*7da0*/  ISETP.NE.AND P1, PT, R8, 0x7, PT ;  /* 0x000000070800780c */ /* 0x000fc80003f25270 */
[----:B------:R-:W-:Y:S02]  /*7db0*/  SEL R0, RZ, 0x1, P1 ;  /* 0x00000001ff007807 */ /* 0x000fe40000800000 */
[----:B------:R-:W-:Y:S02]  /*7dc0*/  SEL R8, R8, RZ, P1 ;  /* 0x000000ff08087207 */ /* 0x000fe40000800000 */
[----:B------:R-:W-:-:S03]  /*7dd0*/  LOP3.LUT R9, R3, R0, RZ, 0x3c, !PT ;  /* 0x0000000003097212 */ /* 0x000fc600078e3cff */
[----:B------:R-:W-:Y:S01]  /*7de0*/  IMAD R6, R8, 0x8, R5 ;  /* 0x0000000808067824 */ /* 0x000fe200078e0205 */
[----:B------:R-:W-:Y:S01]  /*7df0*/  SHF.L.U32 R3, R9, 0x1f, RZ ;  /* 0x0000001f09037819 */ /* 0x000fe200000006ff */
[----:B0-----:R-:W-:Y:S06]  /*7e00*/  @!P0 BRA `(.L_x_184) ;  /* 0x0000000400488947 */ /* 0x001fec0003800000 */
.L_x_198:
[----:B------:R-:W1:Y:S01]  /*7e10*/  SYNCS.PHASECHK.TRANS64.TRYWAIT P0, [R6+URZ], R3 ;  /* 0x00000003060075a7 */ /* 0x000e62000800017f */
[----:B------:R-:W-:-:S05]  /*7e20*/  VIADD R0, R8, 0x1 ;  /* 0x0000000108007836 */ /* 0x000fca0000000000 */
[----:B------:R-:W-:-:S04]  /*7e30*/  ISETP.NE.AND P1, PT, R0, 0x7, PT ;  /* 0x000000070000780c */ /* 0x000fc80003f25270 */
[----:B0-----:R-:W-:Y:S02]  /*7e40*/  SEL R2, RZ, 0x1, P1 ;  /* 0x00000001ff027807 */ /* 0x001fe40000800000 */
[----:B------:R-:W-:Y:S02]  /*7e50*/  SEL R0, R0, RZ, P1 ;  /* 0x000000ff00007207 */ /* 0x000fe40000800000 */
[----:B------:R-:W-:-:S03]  /*7e60*/  LOP3.LUT R9, R9, R2, RZ, 0x3c, !PT ;  /* 0x0000000209097212 */ /* 0x000fc600078e3cff */
[----:B------:R-:W-:Y:S01]  /*7e70*/  IMAD R7, R0, 0x8, R5 ;  /* 0x0000000800077824 */ /* 0x000fe200078e0205 */
[----:B------:R-:W-:Y:S01]  /*7e80*/  SHF.L.U32 R4, R9, 0x1f, RZ ;  /* 0x0000001f09047819 */ /* 0x000fe200000006ff */
[----:B-1----:R-:W-:Y:S06]  /*7e90*/  @!P0 BRA `(.L_x_185) ;  /* 0x0000000400388947 */ /* 0x002fec0003800000 */
.L_x_199:
[----:B------:R-:W1:Y:S01]  /*7ea0*/  SYNCS.PHASECHK.TRANS64.TRYWAIT P0, [R7+URZ], R4 ;  /* 0x00000004070075a7 */ /* 0x000e62000800017f */
[----:B------:R-:W-:-:S05]  /*7eb0*/  VIADD R0, R0, 0x1 ;  /* 0x0000000100007836 */ /* 0x000fca0000000000 */
[----:B------:R-:W-:-:S04]  /*7ec0*/  ISETP.NE.AND P1, PT, R0, 0x7, PT ;  /* 0x000000070000780c */ /* 0x000fc80003f25270 */
[----:B------:R-:W-:Y:S02]  /*7ed0*/  SEL R2, RZ, 0x1, P1 ;  /* 0x00000001ff027807 */ /* 0x000fe40000800000 */
[----:B------:R-:W-:Y:S02]  /*7ee0*/  SEL R0, R0, RZ, P1 ;  /* 0x000000ff00007207 */ /* 0x000fe40000800000 */
[----:B------:R-:W-:-:S03]  /*7ef0*/  LOP3.LUT R9, R9, R2, RZ, 0x3c, !PT ;  /* 0x0000000209097212 */ /* 0x000fc600078e3cff */
[----:B0-----:R-:W-:Y:S01]  /*7f00*/  IMAD R6, R0, 0x8, R5 ;  /* 0x0000000800067824 */ /* 0x001fe200078e0205 */
[----:B------:R-:W-:Y:S01]  /*7f10*/  SHF.L.U32 R3, R9, 0x1f, RZ ;  /* 0x0000001f09037819 */ /* 0x000fe200000006ff */
[----:B-1----:R-:W-:Y:S06]  /*7f20*/  @!P0 BRA `(.L_x_186) ;  /* 0x0000000400288947 */ /* 0x002fec0003800000 */
.L_x_200:
        /* <DEDUP_REMOVED lines=9> */
.L_x_201:
        /* <DEDUP_REMOVED lines=9> */
.L_x_202:
[----:B------:R-:W1:Y:S01]  /*8050*/  SYNCS.PHASECHK.TRANS64.TRYWAIT P0, [R6+URZ], R3 ;  /* 0x00000003060075a7 */ /* 0x000e62000800017f */
[----:B------:R-:W-:-:S05]  /*8060*/  VIADD R0, R0, 0x1 ;  /* 0x0000000100007836 */ /* 0x000fca0000000000 */
[----:B------:R-:W-:-:S04]  /*8070*/  ISETP.NE.AND P1, PT, R0, 0x7, PT ;  /* 0x000000070000780c */ /* 0x000fc80003f25270 */
[----:B------:R-:W-:Y:S02]  /*8080*/  SEL R2, RZ, 0x1, P1 ;  /* 0x00000001ff027807 */ /* 0x000fe40000800000 */
[----:B------:R-:W-:Y:S02]  /*8090*/  SEL R0, R0, RZ, P1 ;  /* 0x000000ff00007207 */ /* 0x000fe40000800000 */
[----:B------:R-:W-:Y:S01]  /*80a0*/  LOP3.LUT R2, R9, R2, RZ, 0x3c, !PT ;  /* 0x0000000209027212 */ /* 0x000fe200078e3cff */
[----:B-1----:R-:W-:Y:S06]  /*80b0*/  @!P0 BRA `(.L_x_189) ;  /* 0x0000000400008947 */ /* 0x002fec0003800000 */
.L_x_203:
[----:B------:R-:W-:Y:S01]  /*80c0*/  IMAD R5, R0, 0x8, R5 ;  /* 0x0000000800057824 */ /* 0x000fe200078e0205 */
[----:B------:R-:W-:-:S07]  /*80d0*/  SHF.L.U32 R0, R2, 0x1f, RZ ;  /* 0x0000001f02007819 */ /* 0x000fce00000006ff */
.L_x_190:
[----:B--2---:R2:W3:Y:S02]  /*80e0*/  SYNCS.PHASECHK.TRANS64.TRYWAIT P0, [R5+URZ], R0 ;  /* 0x00000000050075a7 */ /* 0x0044e4000800017f */
[----:B---3--:R-:W-:Y:S05]  /*80f0*/  @!P0 NANOSLEEP.SYNCS 0x989680 ;  /* 0x009896800000895d */ /* 0x008fea0003900000 */
[----:B------:R-:W3:Y:S02]  /*8100*/  @!P0 SYNCS.PHASECHK.TRANS64 P0, [R5+URZ], R0 ;  /* 0x00000000050085a7 */ /* 0x000ee4000800007f */
[----:B---3--:R-:W-:Y:S05]  /*8110*/  @!P0 BRA `(.L_x_190) ;  /* 0xfffffffc00f08947 */ /* 0x008fea000383ffff */
.L_x_182:
[----:B------:R-:W-:Y:S05]  /*8120*/  BSYNC B0 ;  /* 0x0000000000007941 */ /* 0x000fea0003800000 */
.L_x_181:
[----:B------:R-:W-:Y:S05]  /*8130*/  EXIT ;  /* 0x000000000000794d */ /* 0x000fea0003800000 */
.L_x_21:
[----:B-1----:R1:W2:Y:S02]  /*8140*/  SYNCS.PHASECHK.TRANS64.TRYWAIT P1, [R3+URZ], R0 ;  /* 0x00000000030075a7 */ /* 0x0022a4000802017f */
[----:B--2---:R-:W-:Y:S05]  /*8150*/  @!P1 NANOSLEEP.SYNCS 0x989680 ;  /* 0x009896800000995d */ /* 0x004fea0003900000 */
[----:B------:R-:W2:Y:S02]  /*8160*/  @!P1 SYNCS.PHASECHK.TRANS64 P1, [R3+URZ], R0 ;  /* 0x00000000030095a7 */ /* 0x000ea4000802007f */
[----:B--2---:R-:W-:Y:S05]  /*8170*/  @!P1 BRA `(.L_x_21) ;  /* 0xfffffffc00f09947 */ /* 0x004fea000383ffff */
[----:B------:R-:W-:Y:S05]  /*8180*/  BRA `(.L_x_20) ;  /* 0xffffff94009c7947 */ /* 0x000fea000383ffff */
.L_x_26:
[----:B-1----:R1:W2:Y:S02]  /*8190*/  SYNCS.PHASECHK.TRANS64.TRYWAIT P1, [R5+URZ], R4 ;  /* 0x00000004050075a7 */ /* 0x0022a4000802017f */
[----:B--2---:R-:W-:Y:S05]  /*81a0*/  @!P1 NANOSLEEP.SYNCS 0x989680 ;  /* 0x009896800000995d */ /* 0x004fea0003900000 */
[----:B------:R-:W2:Y:S02]  /*81b0*/  @!P1 SYNCS.PHASECHK.TRANS64 P1, [R5+URZ], R4 ;  /* 0x00000004050095a7 */ /* 0x000ea4000802007f */
[----:B--2---:R-:W-:Y:S05]  /*81c0*/  @!P1 BRA `(.L_x_26) ;  /* 0xfffffffc00f09947 */ /* 0x004fea000383ffff */
[----:B------:R-:W-:Y:S05]  /*81d0*/  BRA `(.L_x_25) ;  /* 0xffffff9800787947 */ /* 0x000fea000383ffff */
.L_x_169:
[----:B------:R-:W-:Y:S01]  /*81e0*/  BSSY B1, `(.L_x_191) ;  /* 0x0000006000017945 */ /* 0x000fe20003800000 */
[----:B------:R-:W-:-:S07]  /*81f0*/  IMAD.MOV.U32 R15, RZ, RZ, -0x1 ;  /* 0xffffffffff0f7424 */ /* 0x000fce00078e00ff */
[----:B------:R-:W-:Y:S05]  /*8200*/  WARPSYNC.COLLECTIVE R15, `(.L_x_192) ;  /* 0x000000000f0c7348 */ /* 0x000fea0003c00000 */
[----:B------:R-:W-:Y:S02]  /*8210*/  ELECT P6, UR62, PT ;  /* 0x00000000003e782f */ /* 0x000fe400038c0000 */
[----:B------:R-:W-:Y:S01]  /*8220*/  MOV R14, UR62 ;  /* 0x0000003e000e7c02 */ /* 0x000fe20008000f00 */
[----:B------:R-:W-:Y:S10]  /*8230*/  ENDCOLLECTIVE ;  /* 0x000000000000791b */ /* 0x000ff40003800000 */
.L_x_192:
[----:B------:R-:W-:Y:S05]  /*8240*/  BSYNC B1 ;  /* 0x0000000000017941 */ /* 0x000fea0003800000 */
.L_x_191:
[----:B------:R-:W-:Y:S05]  /*8250*/  BRA `(.L_x_193) ;  /* 0xffffffec00887947 */ /* 0x000fea000383ffff */
.L_x_172:
[----:B-1----:R1:W2:Y:S02]  /*8260*/  SYNCS.PHASECHK.TRANS64.TRYWAIT P0, [R24+URZ+0x38], R15 ;  /* 0x0000380f180075a7 */ /* 0x0022a4000800017f */
[----:B--2---:R-:W-:Y:S05]  /*8270*/  @!P0 NANOSLEEP.SYNCS 0x989680 ;  /* 0x009896800000895d */ /* 0x004fea0003900000 */
[----:B------:R-:W2:Y:S02]  /*8280*/  @!P0 SYNCS.PHASECHK.TRANS64 P0, [R24+URZ+0x38], R15 ;  /* 0x0000380f180085a7 */ /* 0x000ea4000800007f */
[----:B--2---:R-:W-:Y:S05]  /*8290*/  @!P0 BRA `(.L_x_172) ;  /* 0xfffffffc00f08947 */ /* 0x004fea000383ffff */
[----:B------:R-:W-:Y:S05]  /*82a0*/  BRA `(.L_x_194) ;  /* 0xffffffec00d07947 */ /* 0x000fea000383ffff */
.L_x_180:
[----:B------:R-:W-:Y:S01]  /*82b0*/  BSSY B0, `(.L_x_195) ;  /* 0x0000006000007945 */ /* 0x000fe20003800000 */
[----:B------:R-:W-:-:S07]  /*82c0*/  IMAD.MOV.U32 R15, RZ, RZ, -0x1 ;  /* 0xffffffffff0f7424 */ /* 0x000fce00078e00ff */
[----:B------:R-:W-:Y:S05]  /*82d0*/  WARPSYNC.COLLECTIVE R15, `(.L_x_196) ;  /* 0x000000000f0c7348 */ /* 0x000fea0003c00000 */
[----:B------:R-:W-:Y:S02]  /*82e0*/  ELECT P6, UR62, PT ;  /* 0x00000000003e782f */ /* 0x000fe400038c0000 */
[----:B------:R-:W-:Y:S01]  /*82f0*/  MOV R14, UR62 ;  /* 0x0000003e000e7c02 */ /* 0x000fe20008000f00 */
[----:B------:R-:W-:Y:S10]  /*8300*/  ENDCOLLECTIVE ;  /* 0x000000000000791b */ /* 0x000ff40003800000 */
.L_x_196:
[----:B------:R-:W-:Y:S05]  /*8310*/  BSYNC B0 ;  /* 0x0000000000007941 */ /* 0x000fea0003800000 */
.L_x_195:
[----:B------:R-:W-:Y:S05]  /*8320*/  BRA `(.L_x_197) ;  /* 0xfffffff800647947 */ /* 0x000fea000383ffff */
.L_x_184:
[----:B0-----:R0:W1:Y:S02]  /*8330*/  SYNCS.PHASECHK.TRANS64.TRYWAIT P0, [R7+URZ], R2 ;  /* 0x00000002070075a7 */ /* 0x001064000800017f */
[----:B-1----:R-:W-:Y:S05]  /*8340*/  @!P0 NANOSLEEP.SYNCS 0x989680 ;  /* 0x009896800000895d */ /* 0x002fea0003900000 */
[----:B------:R-:W1:Y:S02]  /*8350*/  @!P0 SYNCS.PHASECHK.TRANS64 P0, [R7+URZ], R2 ;  /* 0x00000002070085a7 */ /* 0x000e64000800007f */
[----:B-1----:R-:W-:Y:S05]  /*8360*/  @!P0 BRA `(.L_x_184) ;  /* 0xfffffffc00f08947 */ /* 0x002fea000383ffff */
[----:B------:R-:W-:Y:S05]  /*8370*/  BRA `(.L_x_198) ;  /* 0xfffffff800a47947 */ /* 0x000fea000383ffff */
.L_x_185:
[----:B0-----:R0:W1:Y:S02]  /*8380*/  SYNCS.PHASECHK.TRANS64.TRYWAIT P0, [R6+URZ], R3 ;  /* 0x00000003060075a7 */ /* 0x001064000800017f */
[----:B-1----:R-:W-:Y:S05]  /*8390*/  @!P0 NANOSLEEP.SYNCS 0x989680 ;  /* 0x009896800000895d */ /* 0x002fea0003900000 */
[----:B------:R-:W1:Y:S02]  /*83a0*/  @!P0 SYNCS.PHASECHK.TRANS64 P0, [R6+URZ], R3 ;  /* 0x00000003060085a7 */ /* 0x000e64000800007f */
[----:B-1----:R-:W-:Y:S05]  /*83b0*/  @!P0 BRA `(.L_x_185) ;  /* 0xfffffffc00f08947 */ /* 0x002fea000383ffff */
[----:B------:R-:W-:Y:S05]  /*83c0*/  BRA `(.L_x_199) ;  /* 0xfffffff800b47947 */ /* 0x000fea000383ffff */
.L_x_186:
[----:B0-----:R0:W1:Y:S02]  /*83d0*/  SYNCS.PHASECHK.TRANS64.TRYWAIT P0, [R7+URZ], R4 ;  /* 0x00000004070075a7 */ /* 0x001064000800017f */
[----:B-1----:R-:W-:Y:S05]  /*83e0*/  @!P0 NANOSLEEP.SYNCS 0x989680 ;  /* 0x009896800000895d */ /* 0x002fea0003900000 */
[----:B------:R-:W1:Y:S02]  /*83f0*/  @!P0 SYNCS.PHASECHK.TRANS64 P0, [R7+URZ], R4 ;  /* 0x00000004070085a7 */ /* 0x000e64000800007f */
[----:B-1----:R-:W-:Y:S05]  /*8400*/  @!P0 BRA `(.L_x_186) ;  /* 0xfffffffc00f08947 */ /* 0x002fea000383ffff */
[----:B------:R-:W-:Y:S05]  /*8410*/  BRA `(.L_x_200) ;  /* 0xfffffff800c47947 */ /* 0x000fea000383ffff */
.L_x_187:
[----:B0-----:R0:W1:Y:S02]  /*8420*/  SYNCS.PHASECHK.TRANS64.TRYWAIT P0, [R6+URZ], R3 ;  /* 0x00000003060075a7 */ /* 0x001064000800017f */
[----:B-1----:R-:W-:Y:S05]  /*8430*/  @!P0 NANOSLEEP.SYNCS 0x989680 ;  /* 0x009896800000895d */ /* 0x002fea0003900000 */
[----:B------:R-:W1:Y:S02]  /*8440*/  @!P0 SYNCS.PHASECHK.TRANS64 P0, [R6+URZ], R3 ;  /* 0x00000003060085a7 */ /* 0x000e64000800007f */
[----:B-1----:R-:W-:Y:S05]  /*8450*/  @!P0 BRA `(.L_x_187) ;  /* 0xfffffffc00f08947 */ /* 0x002fea000383ffff */
[----:B------:R-:W-:Y:S05]  /*8460*/  BRA `(.L_x_201) ;  /* 0xfffffff800d47947 */ /* 0x000fea000383ffff */
.L_x_188:
[----:B0-----:R0:W1:Y:S02]  /*8470*/  SYNCS.PHASECHK.TRANS64.TRYWAIT P0, [R7+URZ], R4 ;  /* 0x00000004070075a7 */ /* 0x001064000800017f */
[----:B-1----:R-:W-:Y:S05]  /*8480*/  @!P0 NANOSLEEP.SYNCS 0x989680 ;  /* 0x009896800000895d */ /* 0x002fea0003900000 */
[----:B------:R-:W1:Y:S02]  /*8490*/  @!P0 SYNCS.PHASECHK.TRANS64 P0, [R7+URZ], R4 ;  /* 0x00000004070085a7 */ /* 0x000e64000800007f */
[----:B-1----:R-:W-:Y:S05]  /*84a0*/  @!P0 BRA `(.L_x_188) ;  /* 0xfffffffc00f08947 */ /* 0x002fea000383ffff */
[----:B------:R-:W-:Y:S05]  /*84b0*/  BRA `(.L_x_202) ;  /* 0xfffffff800e47947 */ /* 0x000fea000383ffff */
.L_x_189:
[----:B-1----:R1:W2:Y:S02]  /*84c0*/  SYNCS.PHASECHK.TRANS64.TRYWAIT P0, [R6+URZ], R3 ;  /* 0x00000003060075a7 */ /* 0x0022a4000800017f */
[----:B--2---:R-:W-:Y:S05]  /*84d0*/  @!P0 NANOSLEEP.SYNCS 0x989680 ;  /* 0x009896800000895d */ /* 0x004fea0003900000 */
[----:B------:R-:W2:Y:S02]  /*84e0*/  @!P0 SYNCS.PHASECHK.TRANS64 P0, [R6+URZ], R3 ;  /* 0x00000003060085a7 */ /* 0x000ea4000800007f */
[----:B--2---:R-:W-:Y:S05]  /*84f0*/  @!P0 BRA `(.L_x_189) ;  /* 0xfffffffc00f08947 */ /* 0x004fea000383ffff */
[----:B------:R-:W-:Y:S05]  /*8500*/  BRA `(.L_x_203) ;  /* 0xfffffff800ec7947 */ /* 0x000fea000383ffff */
.L_x_204:
[----:B------:R-:W-:-:S00]  /*8510*/  BRA `(.L_x_204) ;  /* 0xfffffffc00fc7947 */ /* 0x000fc0000383ffff */
[----:B------:R-:W-:-:S00]  /*8520*/  NOP ;  /* 0x0000000000007918 */ /* 0x000fc00000000000 */
        /* <DEDUP_REMOVED lines=13> */
.L_x_205:


//--------------------- .nv.global.init           --------------------------
	.section	.nv.global.init,"aw",@progbits
.nv.global.init:
	.type		$str$22,@object
	.size		$str$22,($str$23 - $str$22)
$str$22:
        /*0000*/ 	.byte	0x6b, 0x5f, 0x74, 0x69, 0x6c, 0x65, 0x5f, 0x63, 0x6f, 0x75, 0x6e, 0x74, 0x20, 0x3e, 0x3d, 0x20
        /*0010*/ 	.byte	0x31, 0x00
	.type		$str$23,@object
	.size		$str$23,(__unnamed_1 - $str$23)
$str$23:
        /*0012*/ 	.byte	0x2f, 0x74, 0x6d, 0x70, 0x2f, 0x63, 0x75, 0x74, 0x6c, 0x61, 0x73, 0x73, 0x5f, 0x73, 0x77, 0x65
        /*0022*/ 	.byte	0x65, 0x70, 0x5f, 0x73, 0x72, 0x63, 0x2f, 0x69, 0x6e, 0x63, 0x6c, 0x75, 0x64, 0x65, 0x2f, 0x63
        /*0032*/ 	.byte	0x75, 0x74, 0x6c, 0x61, 0x73, 0x73, 0x2f, 0x67, 0x65, 0x6d, 0x6d, 0x2f, 0x63, 0x6f, 0x6c, 0x6c
        /*0042*/ 	.byte	0x65, 0x63, 0x74, 0x69, 0x76, 0x65, 0x2f, 0x73, 0x6d, 0x39, 0x30, 0x5f, 0x6d, 0x6d, 0x61, 0x5f
        /*0052*/ 	.byte	0x74, 0x6d, 0x61, 0x5f, 0x67, 0x6d, 0x6d, 0x61, 0x5f, 0x73, 0x73, 0x5f, 0x77, 0x61, 0x72, 0x70
        /*0062*/ 	.byte	0x73, 0x70, 0x65, 0x63, 0x69, 0x61, 0x6c, 0x69, 0x7a, 0x65, 0x64, 0x2e, 0x68, 0x70, 0x70, 0x00
	.type		__unnamed_1,@object
	.size		__unnamed_1,(.L_0 - __unnamed_1)
__unnamed_1:
        /*0072*/ 	.byte	0x76, 0x6f, 0x69, 0x64, 0x20, 0x63, 0x75, 0x74, 0x6c, 0x61, 0x73, 0x73, 0x3a, 0x3a, 0x67, 0x65
        /* <DEDUP_REMOVED lines=180> */
        /*0bc2*/ 	.byte	0x6e, 0x74, 0x69, 0x74, 0x79, 0x5d, 0x00
.L_0:


//--------------------- .nv.shared._ZN7cutlass13device_kernelINS_4gemm6kernel13GemmUniversalIN4cute5tupleIJiiiiEEENS1_10collective13CollectiveMmaINS1_34MainloopSm90TmaGmmaWarpSpecializedILi7ENS5_IJNS4_1CILi8EEENSA_ILi1EEESC_EEENS1_35KernelTmaWarpSpecializedCooperativeEEENS5_IJNSA_ILi128EEESG_NSA_ILi64EEEEEENS_6half_tENS5_IJSC_llEEESJ_SK_NS4_8TiledMMAINS4_8MMA_AtomIJNS4_4SM904GMMA26MMA_64x128x16_F32F16F16_SSILNSO_5MajorE1ELSQ_1ELNSO_7ScaleInE1ELSR_1EEEEEENS4_6LayoutINS5_IJNSA_ILi2EEESC_SC_EEENS5_IJSC_NSA_ILi0EEESX_EEEEENS5_IJNS4_10UnderscoreES10_S10_EEEEENS4_13SM90_TMA_LOADENS4_14ComposedLayoutINS4_7SwizzleILi3ELi4ELi3EEENS4_18smem_ptr_flag_bitsILi16EEENSU_INS5_IJSH_SB_EEENS5_IJSC_SH_EEEEEEEvNS4_8identityENS4_23SM90_TMA_LOAD_MULTICASTES1C_vS1D_EENS_8epilogue10collective6detail29Sm90TmaWarpSpecializedAdapterINS1H_15DefaultEpilogueISJ_NS5_IJlSC_lEEES1L_NS1G_6thread17LinearCombinationISJ_Li1EffLNS1M_9ScaleType4KindE0ELNS_15FloatRoundStyleE2ESJ_EENS1_15EpilogueDefaultEEEEEvvEEEEvNT_6ParamsE --------------------------
	.section	.nv.shared._ZN7cutlass13device_kernelINS_4gemm6kernel13GemmUniversalIN4cute5tupleIJiiiiEEENS1_10collective13CollectiveMmaINS1_34MainloopSm90TmaGmmaWarpSpecializedILi7ENS5_IJNS4_1CILi8EEENSA_ILi1EEESC_EEENS1_35KernelTmaWarpSpecializedCooperativeEEENS5_IJNSA_ILi128EEESG_NSA_ILi64EEEEEENS_6half_tENS5_IJSC_llEEESJ_SK_NS4_8TiledMMAINS4_8MMA_AtomIJNS4_4SM904GMMA26MMA_64x128x16_F32F16F16_SSILNSO_5MajorE1ELSQ_1ELNSO_7ScaleInE1ELSR_1EEEEEENS4_6LayoutINS5_IJNSA_ILi2EEESC_SC_EEENS5_IJSC_NSA_ILi0EEESX_EEEEENS5_IJNS4_10UnderscoreES10_S10_EEEEENS4_13SM90_TMA_LOADENS4_14ComposedLayoutINS4_7SwizzleILi3ELi4ELi3EEENS4_18smem_ptr_flag_bitsILi16EEENSU_INS5_IJSH_SB_EEENS5_IJSC_SH_EEEEEEEvNS4_8identityENS4_23SM90_TMA_LOAD_MULTICASTES1C_vS1D_EENS_8epilogue10collective6detail29Sm90TmaWarpSpecializedAdapterINS1H_15DefaultEpilogueISJ_NS5_IJlSC_lEEES1L_NS1G_6thread17LinearCombinationISJ_Li1EffLNS1M_9ScaleType4KindE0ELNS_15FloatRoundStyleE2ESJ_EENS1_15EpilogueDefaultEEEEEvvEEEEvNT_6ParamsE,"aw",@nobits
	.sectionflags	@""
	.align	16
	.zero		1024


//--------------------- .nv.shared.reserved.0     --------------------------
	.section	.nv.shared.reserved.0,"aw",@nobits
	.weak		__nv_reservedSMEM_offset_0_alias
	.size		__nv_reservedSMEM_offset_0_alias, 0, 0
	.other		__nv_reservedSMEM_offset_0_alias,@"STO_CUDA_RESERVED_SHARED STV_DEFAULT"
__nv_reservedSMEM_offset_0_alias:
	.zero		0


//--------------------- .nv.global                --------------------------
	.section	.nv.global,"aw",@nobits
.nv.global:
	.type		_ZN40_INTERNAL_04002389_4_k_cu_6f556fbc_173814cute1_E,@object
	.size		_ZN40_INTERNAL_04002389_4_k_cu_6f556fbc_173814cute1_E,(_ZN40_INTERNAL_04002389_4_k_cu_6f556fbc_173814cuda3std3__45__cpo6cbeginE - _ZN40_INTERNAL_04002389_4_k_cu_6f556fbc_173814cute1_E)
_ZN40_INTERNAL_04002389_4_k_cu_6f556fbc_173814cute1_E:
	.zero		1
	.type		_ZN40_INTERNAL_04002389_4_k_cu_6f556fbc_173814cuda3std3__45__cpo6cbeginE,@object
	.size		_ZN40_INTERNAL_04002389_4_k_cu_6f556fbc_173814cuda3std3__45__cpo6cbeginE,(_ZN40_INTERNAL_04002389_4_k_cu_6f556fbc_173814cuda3std3__48in_placeE - _ZN40_INTERNAL_04002389_4_k_cu_6f556fbc_173814cuda3std3__45__cpo6cbeginE)
_ZN40_INTERNAL_04002389_4_k_cu_6f556fbc_173814cuda3std3__45__cpo6cbeginE:
	.zero		1
	.type		_ZN40_INTERNAL_04002389_4_k_cu_6f556fbc_173814cuda3std3__48in_placeE,@object
	.size		_ZN40_INTERNAL_04002389_4_k_cu_6f556fbc_173814cuda3std3__48in_placeE,(_ZN40_INTERNAL_04002389_4_k_cu_6f556fbc_173814cuda3std6ranges3__45__cpo9iter_moveE - _ZN40_INTERNAL_04002389_4_k_cu_6f556fbc_173814cuda3std3__48in_placeE)
_ZN40_INTERNAL_04002389_4_k_cu_6f556fbc_173814cuda3std3__48in_placeE:
	.zero		1
	.type		_ZN40_INTERNAL_04002389_4_k_cu_6f556fbc_173814cuda3std6ranges3__45__cpo9iter_moveE,@object
	.size		_ZN40_INTERNAL_04002389_4_k_cu_6f556fbc_173814cuda3std6ranges3__45__cpo9iter_moveE,(_ZN40_INTERNAL_04002389_4_k_cu_6f556fbc_173814cuda3std3__45__cpo5beginE - _ZN40_INTERNAL_04002389_4_k_cu_6f556fbc_173814cuda3std6ranges3__45__cpo9iter_moveE)
_ZN40_INTERNAL_04002389_4_k_cu_6f556fbc_173814cuda3std6ranges3__45__cpo9iter_moveE:
	.zero		1
	.type		_ZN40_INTERNAL_04002389_4_k_cu_6f556fbc_173814cuda3std3__45__cpo5beginE,@object
	.size		_ZN40_INTERNAL_04002389_4_k_cu_6f556fbc_173814cuda3std3__45__cpo5beginE,(_ZN40_INTERNAL_04002389_4_k_cu_6f556fbc_173814cuda3std3__442_GLOBAL__N__04002389_4_k_cu_6f556fbc_173816ignoreE - _ZN40_INTERNAL_04002389_4_k_cu_6f556fbc_173814cuda3std3__45__cpo5beginE)
_ZN40_INTERNAL_04002389_4_k_cu_6f556fbc_173814cuda3std3__45__cpo5beginE:
	.zero		1
	.type		_ZN40_INTERNAL_04002389_4_k_cu_6f556fbc_173814cuda3std3__442_GLOBAL__N__04002389_4_k_cu_6f556fbc_173816ignoreE,@object
	.size		_ZN40_INTERNAL_04002389_4_k_cu_6f556fbc_173814cuda3std3__442_GLOBAL__N__04002389_4_k_cu_6f556fbc_173816ignoreE,(_ZN40_INTERNAL_04002389_4_k_cu_6f556fbc_173814cute7productE - _ZN40_INTERNAL_04002389_4_k_cu_6f556fbc_173814cuda3std3__442_GLOBAL__N__04002389_4_k_cu_6f556fbc_173816ignoreE)
_ZN40_INTERNAL_04002389_4_k_cu_6f556fbc_173814cuda3std3__442_GLOBAL__N__04002389_4_k_cu_6f556fbc_173816ignoreE:
	.zero		1
	.type		_ZN40_INTERNAL_04002389_4_k_cu_6f556fbc_173814cute7productE,@object
	.size		_ZN40_INTERNAL_04002389_4_k_cu_6f556fbc_173814cute7productE,(_ZN40_INTERNAL_04002389_4_k_cu_6f556fbc_173814cuda3std3__45__cpo3endE - _ZN40_INTERNAL_04002389_4_k_cu_6f556fbc_173814cute7productE)
_ZN40_INTERNAL_04002389_4_k_cu_6f556fbc_173814cute7productE:
	.zero		1
	.type		_ZN40_INTERNAL_04002389_4_k_cu_6f556fbc_173814cuda3std3__45__cpo3endE,@object
	.size		_ZN40_INTERNAL_04002389_4_k_cu_6f556fbc_173814cuda3std3__45__cpo3endE,(_ZN40_INTERNAL_04002389_4_k_cu_6f556fbc_173814cuda3std3__419piecewise_constructE - _ZN40_INTERNAL_04002389_4_k_cu_6f556fbc_173814cuda3std3__45__cpo3endE)
_ZN40_INTERNAL_04002389_4_k_cu_6f556fbc_173814cuda3std3__45__cpo3endE:
	.zero		1
	.type		_ZN40_INTERNAL_04002389_4_k_cu_6f556fbc_173814cuda3std3__419piecewise_constructE,@object
	.size		_ZN40_INTERNAL_04002389_4_k_cu_6f556fbc_173814cuda3std3__419piecewise_constructE,(_ZN40_INTERNAL_04002389_4_k_cu_6f556fbc_173814cuda3std3__45__cpo4cendE - _ZN40_INTERNAL_04002389_4_k_cu_6f556fbc_173814cuda3std3__419piecewise_constructE)
_ZN40_INTERNAL_04002389_4_k_cu_6f556fbc_173814cuda3std3__419piecewise_constructE:
	.zero		1
	.type		_ZN40_INTERNAL_04002389_4_k_cu_6f556fbc_173814cuda3std3__45__cpo4cendE,@object
	.size		_ZN40_INTERNAL_04002389_4_k_cu_6f556fbc_173814cuda3std3__45__cpo4cendE,(_ZN40_INTERNAL_04002389_4_k_cu_6f556fbc_173814cuda3std6ranges3__45__cpo4swapE - _ZN40_INTERNAL_04002389_4_k_cu_6f556fbc_173814cuda3std3__45__cpo4cendE)
_ZN40_INTERNAL_04002389_4_k_cu_6f556fbc_173814cuda3std3__45__cpo4cendE:
	.zero		1
	.type		_ZN40_INTERNAL_04002389_4_k_cu_6f556fbc_173814cuda3std6ranges3__45__cpo4swapE,@object
	.size		_ZN40_INTERNAL_04002389_4_k_cu_6f556fbc_173814cuda3std6ranges3__45__cpo4swapE,(.L_8 - _ZN40_INTERNAL_04002389_4_k_cu_6f556fbc_173814cuda3std6ranges3__45__cpo4swapE)
_ZN40_INTERNAL_04002389_4_k_cu_6f556fbc_173814cuda3std6ranges3__45__cpo4swapE:
	.zero		1
.L_8:


//--------------------- .nv.constant0._ZN7cutlass13device_kernelINS_4gemm6kernel13GemmUniversalIN4cute5tupleIJiiiiEEENS1_10collective13CollectiveMmaINS1_34MainloopSm90TmaGmmaWarpSpecializedILi7ENS5_IJNS4_1CILi8EEENSA_ILi1EEESC_EEENS1_35KernelTmaWarpSpecializedCooperativeEEENS5_IJNSA_ILi128EEESG_NSA_ILi64EEEEEENS_6half_tENS5_IJSC_llEEESJ_SK_NS4_8TiledMMAINS4_8MMA_AtomIJNS4_4SM904GMMA26MMA_64x128x16_F32F16F16_SSILNSO_5MajorE1ELSQ_1ELNSO_7ScaleInE1ELSR_1EEEEEENS4_6LayoutINS5_IJNSA_ILi2EEESC_SC_EEENS5_IJSC_NSA_ILi0EEESX_EEEEENS5_IJNS4_10UnderscoreES10_S10_EEEEENS4_13SM90_TMA_LOADENS4_14ComposedLayoutINS4_7SwizzleILi3ELi4ELi3EEENS4_18smem_ptr_flag_bitsILi16EEENSU_INS5_IJSH_SB_EEENS5_IJSC_SH_EEEEEEEvNS4_8identityENS4_23SM90_TMA_LOAD_MULTICASTES1C_vS1D_EENS_8epilogue10collective6detail29Sm90TmaWarpSpecializedAdapterINS1H_15DefaultEpilogueISJ_NS5_IJlSC_lEEES1L_NS1G_6thread17LinearCombinationISJ_Li1EffLNS1M_9ScaleType4KindE0ELNS_15FloatRoundStyleE2ESJ_EENS1_15EpilogueDefaultEEEEEvvEEEEvNT_6ParamsE --------------------------
	.section	.nv.constant0._ZN7cutlass13device_kernelINS_4gemm6kernel13GemmUniversalIN4cute5tupleIJiiiiEEENS1_10collective13CollectiveMmaINS1_34MainloopSm90TmaGmmaWarpSpecializedILi7ENS5_IJNS4_1CILi8EEENSA_ILi1EEESC_EEENS1_35KernelTmaWarpSpecializedCooperativeEEENS5_IJNSA_ILi128EEESG_NSA_ILi64EEEEEENS_6half_tENS5_IJSC_llEEESJ_SK_NS4_8TiledMMAINS4_8MMA_AtomIJNS4_4SM904GMMA26MMA_64x128x16_F32F16F16_SSILNSO_5MajorE1ELSQ_1ELNSO_7ScaleInE1ELSR_1EEEEEENS4_6LayoutINS5_IJNSA_ILi2EEESC_SC_EEENS5_IJSC_NSA_ILi0EEESX_EEEEENS5_IJNS4_10UnderscoreES10_S10_EEEEENS4_13SM90_TMA_LOADENS4_14ComposedLayoutINS4_7SwizzleILi3ELi4ELi3EEENS4_18smem_ptr_flag_bitsILi16EEENSU_INS5_IJSH_SB_EEENS5_IJSC_SH_EEEEEEEvNS4_8identityENS4_23SM90_TMA_LOAD_MULTICASTES1C_vS1D_EENS_8epilogue10collective6detail29Sm90TmaWarpSpecializedAdapterINS1H_15DefaultEpilogueISJ_NS5_IJlSC_lEEES1L_NS1G_6thread17LinearCombinationISJ_Li1EffLNS1M_9ScaleType4KindE0ELNS_15FloatRoundStyleE2ESJ_EENS1_15EpilogueDefaultEEEEEvvEEEEvNT_6ParamsE,"a",@progbits
	.sectionflags	@""
	.align	4
.nv.constant0._ZN7cutlass13device_kernelINS_4gemm6kernel13GemmUniversalIN4cute5tupleIJiiiiEEENS1_10collective13CollectiveMmaINS1_34MainloopSm90TmaGmmaWarpSpecializedILi7ENS5_IJNS4_1CILi8EEENSA_ILi1EEESC_EEENS1_35KernelTmaWarpSpecializedCooperativeEEENS5_IJNSA_ILi128EEESG_NSA_ILi64EEEEEENS_6half_tENS5_IJSC_llEEESJ_SK_NS4_8TiledMMAINS4_8MMA_AtomIJNS4_4SM904GMMA26MMA_64x128x16_F32F16F16_SSILNSO_5MajorE1ELSQ_1ELNSO_7ScaleInE1ELSR_1EEEEEENS4_6LayoutINS5_IJNSA_ILi2EEESC_SC_EEENS5_IJSC_NSA_ILi0EEESX_EEEEENS5_IJNS4_10UnderscoreES10_S10_EEEEENS4_13SM90_TMA_LOADENS4_14ComposedLayoutINS4_7SwizzleILi3ELi4ELi3EEENS4_18smem_ptr_flag_bitsILi16EEENSU_INS5_IJSH_SB_EEENS5_IJSC_SH_EEEEEEEvNS4_8identityENS4_23SM90_TMA_LOAD_MULTICASTES1C_vS1D_EENS_8epilogue10collective6detail29Sm90TmaWarpSpecializedAdapterINS1H_15DefaultEpilogueISJ_NS5_IJlSC_lEEES1L_NS1G_6thread17LinearCombinationISJ_Li1EffLNS1M_9ScaleType4KindE0ELNS_15FloatRoundStyleE2ESJ_EENS1_15EpilogueDefaultEEEEEvvEEEEvNT_6ParamsE:
	.zero		1664


//--------------------- SYMBOLS --------------------------

	.type		.nv.reservedSmem.offset0,@object
	.size		.nv.reservedSmem.offset0,0x4
	.type		__assertfail,@function
